//
// Generated by NVIDIA NVVM Compiler
//
// Compiler Build ID: CL-36424714
// Cuda compilation tools, release 13.0, V13.0.88
// Based on NVVM 20.0.0
//

.version 9.0
.target sm_100
.address_size 64

	// .globl	_Z12findClustersPdS_PiS0_iii
.extern .func  (.param .b32 func_retval0) vprintf
(
	.param .b64 vprintf_param_0,
	.param .b64 vprintf_param_1
)
;
.global .align 1 .b8 $str[9] = {111, 108, 100, 58, 32, 37, 100, 10};
.global .align 1 .b8 $str$1[9] = {110, 101, 119, 58, 32, 37, 100, 10};
.global .align 1 .b8 $str$2[19] = {99, 108, 117, 115, 116, 114, 32, 99, 104, 97, 110, 103, 101, 58, 32, 37, 100, 10};

.visible .entry _Z12findClustersPdS_PiS0_iii(
	.param .u64 .ptr .align 1 _Z12findClustersPdS_PiS0_iii_param_0,
	.param .u64 .ptr .align 1 _Z12findClustersPdS_PiS0_iii_param_1,
	.param .u64 .ptr .align 1 _Z12findClustersPdS_PiS0_iii_param_2,
	.param .u64 .ptr .align 1 _Z12findClustersPdS_PiS0_iii_param_3,
	.param .u32 _Z12findClustersPdS_PiS0_iii_param_4,
	.param .u32 _Z12findClustersPdS_PiS0_iii_param_5,
	.param .u32 _Z12findClustersPdS_PiS0_iii_param_6
)
{
	.local .align 8 .b8 	__local_depot0[8];
	.reg .b64 	%SP;
	.reg .b64 	%SPL;
	.reg .pred 	%p<35>;
	.reg .b32 	%r<104>;
	.reg .b32 	%f<138>;
	.reg .b64 	%rd<39>;
	.reg .b64 	%fd<30>;

	mov.u64 	%SPL, __local_depot0;
	cvta.local.u64 	%SP, %SPL;
	ld.param.u64 	%rd11, [_Z12findClustersPdS_PiS0_iii_param_0];
	ld.param.u64 	%rd12, [_Z12findClustersPdS_PiS0_iii_param_1];
	ld.param.u64 	%rd13, [_Z12findClustersPdS_PiS0_iii_param_3];
	ld.param.u32 	%r34, [_Z12findClustersPdS_PiS0_iii_param_5];
	ld.param.u32 	%r35, [_Z12findClustersPdS_PiS0_iii_param_6];
	cvta.to.global.u64 	%rd1, %rd11;
	cvta.to.global.u64 	%rd2, %rd12;
	cvta.to.global.u64 	%rd3, %rd13;
	mov.u32 	%r36, %ctaid.x;
	mov.u32 	%r37, %ntid.x;
	mov.u32 	%r38, %tid.x;
	mad.lo.s32 	%r1, %r36, %r37, %r38;
	setp.ge.s32 	%p1, %r1, %r35;
	@%p1 bra 	$L__BB0_31;
	ld.param.u32 	%r84, [_Z12findClustersPdS_PiS0_iii_param_4];
	setp.lt.s32 	%p2, %r84, 1;
	mov.f32 	%f136, 0f00000000;
	@%p2 bra 	$L__BB0_10;
	ld.param.u32 	%r85, [_Z12findClustersPdS_PiS0_iii_param_4];
	mul.lo.s32 	%r2, %r85, %r1;
	mov.f64 	%fd24, 0d0000000000000000;
	mov.b32 	%r90, 0;
	ld.param.u32 	%r86, [_Z12findClustersPdS_PiS0_iii_param_4];
$L__BB0_3:
	mul.wide.u32 	%rd14, %r90, 8;
	add.s64 	%rd15, %rd2, %rd14;
	ld.global.f64 	%fd14, [%rd15];
	add.s32 	%r40, %r90, %r2;
	mul.wide.s32 	%rd16, %r40, 8;
	add.s64 	%rd17, %rd1, %rd16;
	ld.global.f64 	%fd15, [%rd17];
	sub.f64 	%fd16, %fd14, %fd15;
	cvt.rn.f32.f64 	%f1, %fd16;
	abs.f32 	%f2, %f1;
	setp.eq.f32 	%p3, %f1, 0f3F800000;
	mov.f32 	%f135, 0f3F800000;
	@%p3 bra 	$L__BB0_8;
	setp.num.f32 	%p4, %f2, %f2;
	@%p4 bra 	$L__BB0_6;
	mov.f32 	%f72, 0f40000000;
	add.rn.f32 	%f135, %f1, %f72;
	bra.uni 	$L__BB0_8;
$L__BB0_6:
	setp.lt.f32 	%p5, %f2, 0f00800000;
	mul.f32 	%f17, %f2, 0f4B800000;
	selp.f32 	%f18, %f17, %f2, %p5;
	mov.b32 	%r41, %f18;
	add.s32 	%r42, %r41, -1060439283;
	and.b32  	%r43, %r42, -8388608;
	sub.s32 	%r44, %r41, %r43;
	mov.b32 	%f19, %r44;
	cvt.rn.f32.s32 	%f20, %r43;
	selp.f32 	%f21, 0fC1C00000, 0f00000000, %p5;
	fma.rn.f32 	%f22, %f20, 0f34000000, %f21;
	add.f32 	%f23, %f19, 0fBF800000;
	add.f32 	%f24, %f19, 0f3F800000;
	rcp.approx.ftz.f32 	%f25, %f24;
	add.f32 	%f26, %f23, %f23;
	mul.f32 	%f27, %f26, %f25;
	mul.f32 	%f28, %f27, %f27;
	neg.f32 	%f29, %f27;
	sub.f32 	%f30, %f23, %f27;
	add.f32 	%f31, %f30, %f30;
	fma.rn.f32 	%f32, %f29, %f23, %f31;
	mul.rn.f32 	%f33, %f25, %f32;
	fma.rn.f32 	%f34, %f28, 0f3A2C32E4, 0f3B52E7DB;
	fma.rn.f32 	%f35, %f34, %f28, 0f3C93BB73;
	fma.rn.f32 	%f36, %f35, %f28, 0f3DF6384F;
	mul.rn.f32 	%f37, %f36, %f28;
	fma.rn.f32 	%f38, %f27, 0f3FB8AA3B, %f22;
	mul.f32 	%f39, %f37, 0f40400000;
	sub.f32 	%f40, %f22, %f38;
	fma.rn.f32 	%f41, %f27, 0f3FB8AA3B, %f40;
	fma.rn.f32 	%f42, %f33, 0f3FB8AA3B, %f41;
	fma.rn.f32 	%f43, %f27, 0f32A55E34, %f42;
	fma.rn.f32 	%f44, %f39, %f33, %f43;
	fma.rn.f32 	%f45, %f37, %f27, %f44;
	add.rn.f32 	%f46, %f38, %f45;
	mov.f32 	%f47, 0f40000000;
	mul.rn.f32 	%f48, %f46, %f47;
	cvt.rni.f32.f32 	%f49, %f48;
	sub.f32 	%f50, %f48, %f49;
	neg.f32 	%f51, %f48;
	fma.rn.f32 	%f52, %f46, 0f40000000, %f51;
	neg.f32 	%f53, %f38;
	add.rn.f32 	%f54, %f46, %f53;
	neg.f32 	%f55, %f54;
	add.rn.f32 	%f56, %f45, %f55;
	fma.rn.f32 	%f57, %f56, 0f40000000, %f52;
	add.f32 	%f58, %f50, %f57;
	setp.gt.f32 	%p6, %f49, 0f00000000;
	selp.b32 	%r45, 0, -2097152000, %p6;
	setp.neu.f32 	%p7, %f1, 0f00000000;
	setp.neu.f32 	%p8, %f2, 0f7F800000;
	setp.lt.f32 	%p9, %f48, 0f00000000;
	selp.f32 	%f59, 0f00000000, 0f7F800000, %p9;
	abs.f32 	%f60, %f48;
	setp.gt.f32 	%p10, %f60, 0f43180000;
	cvt.rzi.s32.f32 	%r46, %f49;
	shl.b32 	%r47, %r46, 23;
	sub.s32 	%r48, %r47, %r45;
	mov.b32 	%f61, %r48;
	add.s32 	%r49, %r45, 2130706432;
	mov.b32 	%f62, %r49;
	fma.rn.f32 	%f63, %f58, 0f391FCB8E, 0f3AAF85ED;
	fma.rn.f32 	%f64, %f63, %f58, 0f3C1D9856;
	fma.rn.f32 	%f65, %f64, %f58, 0f3D6357BB;
	fma.rn.f32 	%f66, %f65, %f58, 0f3E75FDEC;
	fma.rn.f32 	%f67, %f66, %f58, 0f3F317218;
	fma.rn.f32 	%f68, %f67, %f58, 0f3F800000;
	mul.f32 	%f69, %f68, %f62;
	mul.f32 	%f70, %f69, %f61;
	selp.f32 	%f135, %f59, %f70, %p10;
	and.pred  	%p11, %p7, %p8;
	@%p11 bra 	$L__BB0_8;
	add.f32 	%f71, %f1, %f1;
	mov.b32 	%r50, %f71;
	and.b32  	%r51, %r50, 2147483647;
	mov.b32 	%f135, %r51;
$L__BB0_8:
	cvt.f64.f32 	%fd17, %f135;
	add.f64 	%fd24, %fd24, %fd17;
	add.s32 	%r90, %r90, 1;
	setp.ne.s32 	%p12, %r90, %r86;
	@%p12 bra 	$L__BB0_3;
	cvt.rn.f32.f64 	%f136, %fd24;
$L__BB0_10:
	setp.lt.s32 	%p13, %r34, 2;
	mov.b32 	%r103, 0;
	@%p13 bra 	$L__BB0_27;
	ld.param.u32 	%r87, [_Z12findClustersPdS_PiS0_iii_param_4];
	setp.lt.s32 	%p14, %r87, 1;
	sqrt.rn.f32 	%f73, %f136;
	cvt.f64.f32 	%fd28, %f73;
	@%p14 bra 	$L__BB0_21;
	ld.param.u32 	%r88, [_Z12findClustersPdS_PiS0_iii_param_4];
	neg.s32 	%r5, %r88;
	mul.wide.u32 	%rd4, %r88, 8;
	mov.b32 	%r103, 0;
	mov.b32 	%r91, 1;
	ld.param.u32 	%r89, [_Z12findClustersPdS_PiS0_iii_param_4];
	mul.lo.s32 	%r8, %r89, %r1;
$L__BB0_13:
	cvt.u64.u32 	%rd18, %r91;
	mad.lo.s64 	%rd38, %rd4, %rd18, %rd2;
	mov.f64 	%fd26, 0d0000000000000000;
	mov.u32 	%r93, %r8;
	mov.u32 	%r94, %r5;
$L__BB0_14:
	mul.wide.s32 	%rd19, %r93, 8;
	add.s64 	%rd20, %rd1, %rd19;
	ld.global.f64 	%fd19, [%rd38];
	ld.global.f64 	%fd20, [%rd20];
	sub.f64 	%fd21, %fd19, %fd20;
	cvt.rn.f32.f64 	%f9, %fd21;
	abs.f32 	%f10, %f9;
	setp.eq.f32 	%p21, %f9, 0f3F800000;
	mov.f32 	%f137, 0f3F800000;
	@%p21 bra 	$L__BB0_19;
	setp.nan.f32 	%p22, %f10, %f10;
	@%p22 bra 	$L__BB0_18;
	abs.f32 	%f75, %f9;
	setp.lt.f32 	%p23, %f75, 0f00800000;
	mul.f32 	%f77, %f75, 0f4B800000;
	selp.f32 	%f78, %f77, %f75, %p23;
	mov.b32 	%r63, %f78;
	add.s32 	%r64, %r63, -1060439283;
	and.b32  	%r65, %r64, -8388608;
	sub.s32 	%r66, %r63, %r65;
	mov.b32 	%f79, %r66;
	cvt.rn.f32.s32 	%f80, %r65;
	selp.f32 	%f81, 0fC1C00000, 0f00000000, %p23;
	fma.rn.f32 	%f82, %f80, 0f34000000, %f81;
	add.f32 	%f83, %f79, 0fBF800000;
	add.f32 	%f84, %f79, 0f3F800000;
	rcp.approx.ftz.f32 	%f85, %f84;
	add.f32 	%f86, %f83, %f83;
	mul.f32 	%f87, %f86, %f85;
	mul.f32 	%f88, %f87, %f87;
	neg.f32 	%f89, %f87;
	sub.f32 	%f90, %f83, %f87;
	add.f32 	%f91, %f90, %f90;
	fma.rn.f32 	%f92, %f89, %f83, %f91;
	mul.rn.f32 	%f93, %f85, %f92;
	fma.rn.f32 	%f94, %f88, 0f3A2C32E4, 0f3B52E7DB;
	fma.rn.f32 	%f95, %f94, %f88, 0f3C93BB73;
	fma.rn.f32 	%f96, %f95, %f88, 0f3DF6384F;
	mul.rn.f32 	%f97, %f96, %f88;
	fma.rn.f32 	%f98, %f87, 0f3FB8AA3B, %f82;
	mul.f32 	%f99, %f97, 0f40400000;
	sub.f32 	%f100, %f82, %f98;
	fma.rn.f32 	%f101, %f87, 0f3FB8AA3B, %f100;
	fma.rn.f32 	%f102, %f93, 0f3FB8AA3B, %f101;
	fma.rn.f32 	%f103, %f87, 0f32A55E34, %f102;
	fma.rn.f32 	%f104, %f99, %f93, %f103;
	fma.rn.f32 	%f105, %f97, %f87, %f104;
	add.rn.f32 	%f106, %f98, %f105;
	mov.f32 	%f107, 0f40000000;
	mul.rn.f32 	%f108, %f106, %f107;
	cvt.rni.f32.f32 	%f109, %f108;
	sub.f32 	%f110, %f108, %f109;
	neg.f32 	%f111, %f108;
	fma.rn.f32 	%f112, %f106, 0f40000000, %f111;
	neg.f32 	%f113, %f98;
	add.rn.f32 	%f114, %f106, %f113;
	neg.f32 	%f115, %f114;
	add.rn.f32 	%f116, %f105, %f115;
	fma.rn.f32 	%f117, %f116, 0f40000000, %f112;
	add.f32 	%f118, %f110, %f117;
	setp.gt.f32 	%p24, %f109, 0f00000000;
	selp.b32 	%r67, 0, -2097152000, %p24;
	setp.neu.f32 	%p25, %f9, 0f00000000;
	setp.neu.f32 	%p26, %f75, 0f7F800000;
	setp.lt.f32 	%p27, %f108, 0f00000000;
	selp.f32 	%f119, 0f00000000, 0f7F800000, %p27;
	abs.f32 	%f120, %f108;
	setp.gt.f32 	%p28, %f120, 0f43180000;
	cvt.rzi.s32.f32 	%r68, %f109;
	shl.b32 	%r69, %r68, 23;
	sub.s32 	%r70, %r69, %r67;
	mov.b32 	%f121, %r70;
	add.s32 	%r71, %r67, 2130706432;
	mov.b32 	%f122, %r71;
	fma.rn.f32 	%f123, %f118, 0f391FCB8E, 0f3AAF85ED;
	fma.rn.f32 	%f124, %f123, %f118, 0f3C1D9856;
	fma.rn.f32 	%f125, %f124, %f118, 0f3D6357BB;
	fma.rn.f32 	%f126, %f125, %f118, 0f3E75FDEC;
	fma.rn.f32 	%f127, %f126, %f118, 0f3F317218;
	fma.rn.f32 	%f128, %f127, %f118, 0f3F800000;
	mul.f32 	%f129, %f128, %f122;
	mul.f32 	%f130, %f129, %f121;
	selp.f32 	%f137, %f119, %f130, %p28;
	and.pred  	%p29, %p25, %p26;
	@%p29 bra 	$L__BB0_19;
	add.f32 	%f131, %f9, %f9;
	mov.b32 	%r72, %f131;
	and.b32  	%r73, %r72, 2147483647;
	mov.b32 	%f137, %r73;
	bra.uni 	$L__BB0_19;
$L__BB0_18:
	mov.f32 	%f132, 0f40000000;
	add.rn.f32 	%f137, %f9, %f132;
$L__BB0_19:
	cvt.f64.f32 	%fd22, %f137;
	add.f64 	%fd26, %fd26, %fd22;
	add.s32 	%r94, %r94, 1;
	setp.ne.s32 	%p30, %r94, 0;
	add.s32 	%r93, %r93, 1;
	add.s64 	%rd38, %rd38, 8;
	@%p30 bra 	$L__BB0_14;
	cvt.rn.f32.f64 	%f133, %fd26;
	sqrt.rn.f32 	%f134, %f133;
	cvt.f64.f32 	%fd23, %f134;
	setp.gt.f64 	%p31, %fd28, %fd23;
	selp.f64 	%fd28, %fd23, %fd28, %p31;
	selp.b32 	%r103, %r91, %r103, %p31;
	add.s32 	%r91, %r91, 1;
	setp.eq.s32 	%p32, %r91, %r34;
	@%p32 bra 	$L__BB0_27;
	bra.uni 	$L__BB0_13;
$L__BB0_21:
	add.s32 	%r15, %r34, -1;
	add.s32 	%r56, %r34, -2;
	and.b32  	%r16, %r15, 3;
	setp.lt.u32 	%p15, %r56, 3;
	mov.b32 	%r103, 0;
	mov.b32 	%r100, 1;
	@%p15 bra 	$L__BB0_24;
	and.b32  	%r17, %r15, -4;
	mov.b32 	%r103, 0;
	mov.b32 	%r95, 1;
$L__BB0_23:
	setp.gt.f64 	%p16, %fd28, 0d0000000000000000;
	selp.f64 	%fd28, 0d0000000000000000, %fd28, %p16;
	selp.b32 	%r103, %r95, %r103, %p16;
	add.s32 	%r100, %r95, 4;
	add.s32 	%r59, %r95, 3;
	setp.ne.s32 	%p17, %r59, %r17;
	mov.u32 	%r95, %r100;
	@%p17 bra 	$L__BB0_23;
$L__BB0_24:
	setp.eq.s32 	%p18, %r16, 0;
	@%p18 bra 	$L__BB0_27;
	mov.b32 	%r102, 0;
$L__BB0_26:
	.pragma "nounroll";
	setp.gt.f64 	%p19, %fd28, 0d0000000000000000;
	selp.f64 	%fd28, 0d0000000000000000, %fd28, %p19;
	selp.b32 	%r103, %r100, %r103, %p19;
	add.s32 	%r100, %r100, 1;
	add.s32 	%r102, %r102, 1;
	setp.ne.s32 	%p20, %r102, %r16;
	@%p20 bra 	$L__BB0_26;
$L__BB0_27:
	ld.param.u64 	%rd37, [_Z12findClustersPdS_PiS0_iii_param_2];
	cvta.to.global.u64 	%rd21, %rd37;
	mul.wide.s32 	%rd22, %r1, 4;
	add.s64 	%rd8, %rd21, %rd22;
	ld.global.u32 	%r32, [%rd8];
	setp.eq.s32 	%p33, %r32, %r103;
	@%p33 bra 	$L__BB0_31;
	add.u64 	%rd23, %SP, 0;
	add.u64 	%rd9, %SPL, 0;
	st.local.u32 	[%rd9], %r32;
	mov.u64 	%rd24, $str;
	cvta.global.u64 	%rd25, %rd24;
	{ // callseq 0, 0
	.param .b64 param0;
	st.param.b64 	[param0], %rd25;
	.param .b64 param1;
	st.param.b64 	[param1], %rd23;
	.param .b32 retval0;
	call.uni (retval0), 
	vprintf, 
	(
	param0, 
	param1
	);
	ld.param.b32 	%r74, [retval0];
	} // callseq 0
	st.local.u32 	[%rd9], %r103;
	mov.u64 	%rd26, $str$1;
	cvta.global.u64 	%rd27, %rd26;
	{ // callseq 1, 0
	.param .b64 param0;
	st.param.b64 	[param0], %rd27;
	.param .b64 param1;
	st.param.b64 	[param1], %rd23;
	.param .b32 retval0;
	call.uni (retval0), 
	vprintf, 
	(
	param0, 
	param1
	);
	ld.param.b32 	%r76, [retval0];
	} // callseq 1
	st.global.u32 	[%rd8], %r103;
	mul.wide.u32 	%rd28, %r103, 4;
	add.s64 	%rd29, %rd3, %rd28;
	atom.global.exch.b32 	%r78, [%rd29], 1;
	setp.eq.s32 	%p34, %r32, -1;
	@%p34 bra 	$L__BB0_30;
	mul.wide.s32 	%rd30, %r32, 4;
	add.s64 	%rd31, %rd3, %rd30;
	atom.global.exch.b32 	%r79, [%rd31], 1;
$L__BB0_30:
	mul.wide.s32 	%rd32, %r34, 4;
	add.s64 	%rd33, %rd3, %rd32;
	atom.global.exch.b32 	%r80, [%rd33], 1;
	ld.global.u32 	%r81, [%rd33];
	st.local.u32 	[%rd9], %r81;
	mov.u64 	%rd34, $str$2;
	cvta.global.u64 	%rd35, %rd34;
	{ // callseq 2, 0
	.param .b64 param0;
	st.param.b64 	[param0], %rd35;
	.param .b64 param1;
	st.param.b64 	[param1], %rd23;
	.param .b32 retval0;
	call.uni (retval0), 
	vprintf, 
	(
	param0, 
	param1
	);
	ld.param.b32 	%r82, [retval0];
	} // callseq 2
$L__BB0_31:
	ret;

}
	// .globl	_Z22calculateClusterCenterPdPiS_S0_iii
.visible .entry _Z22calculateClusterCenterPdPiS_S0_iii(
	.param .u64 .ptr .align 1 _Z22calculateClusterCenterPdPiS_S0_iii_param_0,
	.param .u64 .ptr .align 1 _Z22calculateClusterCenterPdPiS_S0_iii_param_1,
	.param .u64 .ptr .align 1 _Z22calculateClusterCenterPdPiS_S0_iii_param_2,
	.param .u64 .ptr .align 1 _Z22calculateClusterCenterPdPiS_S0_iii_param_3,
	.param .u32 _Z22calculateClusterCenterPdPiS_S0_iii_param_4,
	.param .u32 _Z22calculateClusterCenterPdPiS_S0_iii_param_5,
	.param .u32 _Z22calculateClusterCenterPdPiS_S0_iii_param_6
)
{
	.reg .pred 	%p<48>;
	.reg .b32 	%r<128>;
	.reg .b64 	%rd<70>;
	.reg .b64 	%fd<150>;

	ld.param.u64 	%rd12, [_Z22calculateClusterCenterPdPiS_S0_iii_param_0];
	ld.param.u64 	%rd13, [_Z22calculateClusterCenterPdPiS_S0_iii_param_1];
	ld.param.u64 	%rd14, [_Z22calculateClusterCenterPdPiS_S0_iii_param_2];
	ld.param.u64 	%rd15, [_Z22calculateClusterCenterPdPiS_S0_iii_param_3];
	ld.param.u32 	%r60, [_Z22calculateClusterCenterPdPiS_S0_iii_param_4];
	ld.param.u32 	%r61, [_Z22calculateClusterCenterPdPiS_S0_iii_param_5];
	ld.param.u32 	%r62, [_Z22calculateClusterCenterPdPiS_S0_iii_param_6];
	cvta.to.global.u64 	%rd1, %rd12;
	cvta.to.global.u64 	%rd2, %rd13;
	cvta.to.global.u64 	%rd3, %rd14;
	cvta.to.global.u64 	%rd4, %rd15;
	mov.u32 	%r63, %ctaid.x;
	mov.u32 	%r64, %ntid.x;
	mov.u32 	%r65, %tid.x;
	mad.lo.s32 	%r1, %r63, %r64, %r65;
	setp.ge.s32 	%p1, %r1, %r61;
	@%p1 bra 	$L__BB1_83;
	setp.lt.s32 	%p2, %r62, 1;
	mov.b32 	%r120, 0;
	@%p2 bra 	$L__BB1_69;
	setp.lt.s32 	%p3, %r60, 1;
	mul.lo.s32 	%r2, %r60, %r1;
	@%p3 bra 	$L__BB1_63;
	and.b32  	%r3, %r60, 7;
	mov.b32 	%r103, 0;
	mov.u32 	%r120, %r103;
$L__BB1_4:
	mul.wide.u32 	%rd20, %r103, 4;
	add.s64 	%rd21, %rd2, %rd20;
	ld.global.u32 	%r85, [%rd21];
	setp.eq.s32 	%p13, %r85, %r1;
	@%p13 bra 	$L__BB1_35;
$L__BB1_5:
	add.s32 	%r103, %r103, 1;
	setp.eq.s32 	%p37, %r103, %r62;
	@%p37 bra 	$L__BB1_69;
	bra.uni 	$L__BB1_4;
$L__BB1_6:
	.pragma "nounroll";
	setp.eq.s32 	%p15, %r120, 0;
	mul.wide.s32 	%rd22, %r105, 8;
	add.s64 	%rd23, %rd3, %rd22;
	add.s64 	%rd5, %rd23, 32;
	@%p15 bra 	$L__BB1_8;
	ld.global.f64 	%fd135, [%rd5+-32];
	bra.uni 	$L__BB1_9;
$L__BB1_8:
	mov.b64 	%rd24, 0;
	st.global.u64 	[%rd5+-32], %rd24;
	mov.f64 	%fd135, 0d0000000000000000;
$L__BB1_9:
	setp.eq.s32 	%p16, %r120, 0;
	mul.wide.u32 	%rd25, %r106, 8;
	add.s64 	%rd6, %rd1, %rd25;
	ld.global.f64 	%fd33, [%rd6];
	add.f64 	%fd34, %fd33, %fd135;
	st.global.f64 	[%rd5+-32], %fd34;
	@%p16 bra 	$L__BB1_11;
	ld.global.f64 	%fd136, [%rd5+-24];
	bra.uni 	$L__BB1_12;
$L__BB1_11:
	mov.b64 	%rd26, 0;
	st.global.u64 	[%rd5+-24], %rd26;
	mov.f64 	%fd136, 0d0000000000000000;
$L__BB1_12:
	ld.global.f64 	%fd36, [%rd6+8];
	add.f64 	%fd37, %fd36, %fd136;
	st.global.f64 	[%rd5+-24], %fd37;
	@%p16 bra 	$L__BB1_14;
	ld.global.f64 	%fd137, [%rd5+-16];
	bra.uni 	$L__BB1_15;
$L__BB1_14:
	mov.b64 	%rd27, 0;
	st.global.u64 	[%rd5+-16], %rd27;
	mov.f64 	%fd137, 0d0000000000000000;
$L__BB1_15:
	ld.global.f64 	%fd39, [%rd6+16];
	add.f64 	%fd40, %fd39, %fd137;
	st.global.f64 	[%rd5+-16], %fd40;
	@%p16 bra 	$L__BB1_17;
	ld.global.f64 	%fd138, [%rd5+-8];
	bra.uni 	$L__BB1_18;
$L__BB1_17:
	mov.b64 	%rd28, 0;
	st.global.u64 	[%rd5+-8], %rd28;
	mov.f64 	%fd138, 0d0000000000000000;
$L__BB1_18:
	ld.global.f64 	%fd42, [%rd6+24];
	add.f64 	%fd43, %fd42, %fd138;
	st.global.f64 	[%rd5+-8], %fd43;
	@%p16 bra 	$L__BB1_20;
	ld.global.f64 	%fd139, [%rd5];
	bra.uni 	$L__BB1_21;
$L__BB1_20:
	mov.b64 	%rd29, 0;
	st.global.u64 	[%rd5], %rd29;
	mov.f64 	%fd139, 0d0000000000000000;
$L__BB1_21:
	ld.global.f64 	%fd45, [%rd6+32];
	add.f64 	%fd46, %fd45, %fd139;
	st.global.f64 	[%rd5], %fd46;
	@%p16 bra 	$L__BB1_23;
	ld.global.f64 	%fd140, [%rd5+8];
	bra.uni 	$L__BB1_24;
$L__BB1_23:
	mov.b64 	%rd30, 0;
	st.global.u64 	[%rd5+8], %rd30;
	mov.f64 	%fd140, 0d0000000000000000;
$L__BB1_24:
	ld.global.f64 	%fd48, [%rd6+40];
	add.f64 	%fd49, %fd48, %fd140;
	st.global.f64 	[%rd5+8], %fd49;
	@%p16 bra 	$L__BB1_26;
	ld.global.f64 	%fd141, [%rd5+16];
	bra.uni 	$L__BB1_27;
$L__BB1_26:
	mov.b64 	%rd31, 0;
	st.global.u64 	[%rd5+16], %rd31;
	mov.f64 	%fd141, 0d0000000000000000;
$L__BB1_27:
	ld.global.f64 	%fd51, [%rd6+48];
	add.f64 	%fd52, %fd51, %fd141;
	st.global.f64 	[%rd5+16], %fd52;
	@%p16 bra 	$L__BB1_29;
	ld.global.f64 	%fd142, [%rd5+24];
	bra.uni 	$L__BB1_30;
$L__BB1_29:
	mov.b64 	%rd32, 0;
	st.global.u64 	[%rd5+24], %rd32;
	mov.f64 	%fd142, 0d0000000000000000;
$L__BB1_30:
	ld.global.f64 	%fd54, [%rd6+56];
	add.f64 	%fd55, %fd54, %fd142;
	st.global.f64 	[%rd5+24], %fd55;
	add.s32 	%r107, %r107, 8;
	add.s32 	%r106, %r106, 8;
	add.s32 	%r105, %r105, 8;
	setp.eq.s32 	%p23, %r107, 0;
	@%p23 bra 	$L__BB1_31;
	bra.uni 	$L__BB1_6;
$L__BB1_31:
	setp.eq.s32 	%p24, %r3, 0;
	@%p24 bra 	$L__BB1_62;
	add.s32 	%r88, %r3, -1;
	setp.lt.u32 	%p25, %r88, 3;
	@%p25 bra 	$L__BB1_48;
	setp.eq.s32 	%p26, %r120, 0;
	add.s32 	%r89, %r109, %r2;
	mul.wide.s32 	%rd33, %r89, 8;
	add.s64 	%rd7, %rd3, %rd33;
	@%p26 bra 	$L__BB1_37;
	ld.global.f64 	%fd143, [%rd7];
	bra.uni 	$L__BB1_38;
$L__BB1_35:
	setp.lt.u32 	%p14, %r60, 8;
	mul.lo.s32 	%r15, %r103, %r60;
	mov.b32 	%r109, 0;
	@%p14 bra 	$L__BB1_31;
	and.b32  	%r109, %r60, 2147483640;
	neg.s32 	%r107, %r109;
	mov.u32 	%r105, %r2;
	mov.u32 	%r106, %r15;
	bra.uni 	$L__BB1_6;
$L__BB1_37:
	mov.b64 	%rd34, 0;
	st.global.u64 	[%rd7], %rd34;
	mov.f64 	%fd143, 0d0000000000000000;
$L__BB1_38:
	setp.eq.s32 	%p27, %r120, 0;
	add.s32 	%r90, %r109, %r15;
	mul.wide.u32 	%rd35, %r90, 8;
	add.s64 	%rd36, %rd1, %rd35;
	ld.global.f64 	%fd57, [%rd36];
	add.f64 	%fd58, %fd57, %fd143;
	st.global.f64 	[%rd7], %fd58;
	@%p27 bra 	$L__BB1_40;
	ld.global.f64 	%fd144, [%rd7+8];
	bra.uni 	$L__BB1_41;
$L__BB1_40:
	mov.b64 	%rd37, 0;
	st.global.u64 	[%rd7+8], %rd37;
	mov.f64 	%fd144, 0d0000000000000000;
$L__BB1_41:
	setp.eq.s32 	%p28, %r120, 0;
	cvt.u64.u32 	%rd38, %r15;
	cvt.u64.u32 	%rd39, %r109;
	add.s64 	%rd40, %rd39, %rd38;
	shl.b64 	%rd41, %rd40, 3;
	add.s64 	%rd8, %rd1, %rd41;
	ld.global.f64 	%fd60, [%rd8+8];
	add.f64 	%fd61, %fd60, %fd144;
	st.global.f64 	[%rd7+8], %fd61;
	@%p28 bra 	$L__BB1_43;
	ld.global.f64 	%fd145, [%rd7+16];
	bra.uni 	$L__BB1_44;
$L__BB1_43:
	mov.b64 	%rd42, 0;
	st.global.u64 	[%rd7+16], %rd42;
	mov.f64 	%fd145, 0d0000000000000000;
$L__BB1_44:
	setp.eq.s32 	%p29, %r120, 0;
	ld.global.f64 	%fd63, [%rd8+16];
	add.f64 	%fd64, %fd63, %fd145;
	st.global.f64 	[%rd7+16], %fd64;
	@%p29 bra 	$L__BB1_46;
	ld.global.f64 	%fd146, [%rd7+24];
	bra.uni 	$L__BB1_47;
$L__BB1_46:
	mov.b64 	%rd43, 0;
	st.global.u64 	[%rd7+24], %rd43;
	mov.f64 	%fd146, 0d0000000000000000;
$L__BB1_47:
	ld.global.f64 	%fd66, [%rd8+24];
	add.f64 	%fd67, %fd66, %fd146;
	st.global.f64 	[%rd7+24], %fd67;
	add.s32 	%r109, %r109, 4;
$L__BB1_48:
	and.b32  	%r91, %r60, 3;
	setp.eq.s32 	%p30, %r91, 0;
	@%p30 bra 	$L__BB1_62;
	setp.eq.s32 	%p31, %r91, 1;
	@%p31 bra 	$L__BB1_57;
	setp.eq.s32 	%p32, %r120, 0;
	add.s32 	%r92, %r109, %r2;
	mul.wide.s32 	%rd44, %r92, 8;
	add.s64 	%rd9, %rd3, %rd44;
	@%p32 bra 	$L__BB1_52;
	ld.global.f64 	%fd147, [%rd9];
	bra.uni 	$L__BB1_53;
$L__BB1_52:
	mov.b64 	%rd45, 0;
	st.global.u64 	[%rd9], %rd45;
	mov.f64 	%fd147, 0d0000000000000000;
$L__BB1_53:
	setp.eq.s32 	%p33, %r120, 0;
	add.s32 	%r93, %r109, %r15;
	mul.wide.u32 	%rd46, %r93, 8;
	add.s64 	%rd47, %rd1, %rd46;
	ld.global.f64 	%fd69, [%rd47];
	add.f64 	%fd70, %fd69, %fd147;
	st.global.f64 	[%rd9], %fd70;
	@%p33 bra 	$L__BB1_55;
	ld.global.f64 	%fd148, [%rd9+8];
	bra.uni 	$L__BB1_56;
$L__BB1_55:
	mov.b64 	%rd48, 0;
	st.global.u64 	[%rd9+8], %rd48;
	mov.f64 	%fd148, 0d0000000000000000;
$L__BB1_56:
	cvt.u64.u32 	%rd49, %r15;
	cvt.u64.u32 	%rd50, %r109;
	add.s64 	%rd51, %rd50, %rd49;
	shl.b64 	%rd52, %rd51, 3;
	add.s64 	%rd53, %rd1, %rd52;
	ld.global.f64 	%fd72, [%rd53+8];
	add.f64 	%fd73, %fd72, %fd148;
	st.global.f64 	[%rd9+8], %fd73;
	add.s32 	%r109, %r109, 2;
$L__BB1_57:
	and.b32  	%r94, %r60, 1;
	setp.eq.b32 	%p34, %r94, 1;
	not.pred 	%p35, %p34;
	@%p35 bra 	$L__BB1_62;
	setp.eq.s32 	%p36, %r120, 0;
	add.s32 	%r95, %r109, %r2;
	mul.wide.s32 	%rd54, %r95, 8;
	add.s64 	%rd10, %rd3, %rd54;
	@%p36 bra 	$L__BB1_60;
	ld.global.f64 	%fd149, [%rd10];
	bra.uni 	$L__BB1_61;
$L__BB1_60:
	mov.b64 	%rd55, 0;
	st.global.u64 	[%rd10], %rd55;
	mov.f64 	%fd149, 0d0000000000000000;
$L__BB1_61:
	add.s32 	%r96, %r109, %r15;
	mul.wide.u32 	%rd56, %r96, 8;
	add.s64 	%rd57, %rd1, %rd56;
	ld.global.f64 	%fd75, [%rd57];
	add.f64 	%fd76, %fd75, %fd149;
	st.global.f64 	[%rd10], %fd76;
$L__BB1_62:
	add.s32 	%r120, %r120, 1;
	bra.uni 	$L__BB1_5;
$L__BB1_63:
	and.b32  	%r23, %r62, 3;
	setp.lt.u32 	%p4, %r62, 4;
	mov.b32 	%r117, 0;
	mov.u32 	%r120, %r117;
	@%p4 bra 	$L__BB1_66;
	and.b32  	%r117, %r62, 2147483644;
	mov.b32 	%r112, 0;
	mov.u32 	%r120, %r112;
$L__BB1_65:
	mul.wide.u32 	%rd16, %r112, 4;
	add.s64 	%rd17, %rd2, %rd16;
	ld.global.u32 	%r70, [%rd17];
	setp.eq.s32 	%p5, %r70, %r1;
	selp.u32 	%r71, 1, 0, %p5;
	add.s32 	%r72, %r120, %r71;
	ld.global.u32 	%r73, [%rd17+4];
	setp.eq.s32 	%p6, %r73, %r1;
	selp.u32 	%r74, 1, 0, %p6;
	add.s32 	%r75, %r72, %r74;
	ld.global.u32 	%r76, [%rd17+8];
	setp.eq.s32 	%p7, %r76, %r1;
	selp.u32 	%r77, 1, 0, %p7;
	add.s32 	%r78, %r75, %r77;
	ld.global.u32 	%r79, [%rd17+12];
	setp.eq.s32 	%p8, %r79, %r1;
	selp.u32 	%r80, 1, 0, %p8;
	add.s32 	%r120, %r78, %r80;
	add.s32 	%r112, %r112, 4;
	setp.ne.s32 	%p9, %r112, %r117;
	@%p9 bra 	$L__BB1_65;
$L__BB1_66:
	setp.eq.s32 	%p10, %r23, 0;
	@%p10 bra 	$L__BB1_69;
	mov.b32 	%r119, 0;
$L__BB1_68:
	.pragma "nounroll";
	mul.wide.u32 	%rd18, %r117, 4;
	add.s64 	%rd19, %rd2, %rd18;
	ld.global.u32 	%r82, [%rd19];
	setp.eq.s32 	%p11, %r82, %r1;
	selp.u32 	%r83, 1, 0, %p11;
	add.s32 	%r120, %r120, %r83;
	add.s32 	%r117, %r117, 1;
	add.s32 	%r119, %r119, 1;
	setp.ne.s32 	%p12, %r119, %r23;
	@%p12 bra 	$L__BB1_68;
$L__BB1_69:
	min.s32 	%r97, %r120, %r60;
	setp.lt.s32 	%p38, %r97, 1;
	@%p38 bra 	$L__BB1_82;
	mul.lo.s32 	%r39, %r60, %r1;
	cvt.rn.f64.u32 	%fd31, %r120;
	and.b32  	%r40, %r60, 15;
	setp.lt.u32 	%p39, %r60, 16;
	mov.b32 	%r124, 0;
	@%p39 bra 	$L__BB1_73;
	and.b32  	%r124, %r60, 2147483632;
	neg.s32 	%r122, %r124;
	add.s64 	%rd11, %rd3, 64;
	mov.u32 	%r121, %r39;
$L__BB1_72:
	.pragma "nounroll";
	mul.wide.s32 	%rd58, %r121, 8;
	add.s64 	%rd59, %rd11, %rd58;
	ld.global.f64 	%fd77, [%rd59+-64];
	div.rn.f64 	%fd78, %fd77, %fd31;
	st.global.f64 	[%rd59+-64], %fd78;
	ld.global.f64 	%fd79, [%rd59+-56];
	div.rn.f64 	%fd80, %fd79, %fd31;
	st.global.f64 	[%rd59+-56], %fd80;
	ld.global.f64 	%fd81, [%rd59+-48];
	div.rn.f64 	%fd82, %fd81, %fd31;
	st.global.f64 	[%rd59+-48], %fd82;
	ld.global.f64 	%fd83, [%rd59+-40];
	div.rn.f64 	%fd84, %fd83, %fd31;
	st.global.f64 	[%rd59+-40], %fd84;
	ld.global.f64 	%fd85, [%rd59+-32];
	div.rn.f64 	%fd86, %fd85, %fd31;
	st.global.f64 	[%rd59+-32], %fd86;
	ld.global.f64 	%fd87, [%rd59+-24];
	div.rn.f64 	%fd88, %fd87, %fd31;
	st.global.f64 	[%rd59+-24], %fd88;
	ld.global.f64 	%fd89, [%rd59+-16];
	div.rn.f64 	%fd90, %fd89, %fd31;
	st.global.f64 	[%rd59+-16], %fd90;
	ld.global.f64 	%fd91, [%rd59+-8];
	div.rn.f64 	%fd92, %fd91, %fd31;
	st.global.f64 	[%rd59+-8], %fd92;
	ld.global.f64 	%fd93, [%rd59];
	div.rn.f64 	%fd94, %fd93, %fd31;
	st.global.f64 	[%rd59], %fd94;
	ld.global.f64 	%fd95, [%rd59+8];
	div.rn.f64 	%fd96, %fd95, %fd31;
	st.global.f64 	[%rd59+8], %fd96;
	ld.global.f64 	%fd97, [%rd59+16];
	div.rn.f64 	%fd98, %fd97, %fd31;
	st.global.f64 	[%rd59+16], %fd98;
	ld.global.f64 	%fd99, [%rd59+24];
	div.rn.f64 	%fd100, %fd99, %fd31;
	st.global.f64 	[%rd59+24], %fd100;
	ld.global.f64 	%fd101, [%rd59+32];
	div.rn.f64 	%fd102, %fd101, %fd31;
	st.global.f64 	[%rd59+32], %fd102;
	ld.global.f64 	%fd103, [%rd59+40];
	div.rn.f64 	%fd104, %fd103, %fd31;
	st.global.f64 	[%rd59+40], %fd104;
	ld.global.f64 	%fd105, [%rd59+48];
	div.rn.f64 	%fd106, %fd105, %fd31;
	st.global.f64 	[%rd59+48], %fd106;
	ld.global.f64 	%fd107, [%rd59+56];
	div.rn.f64 	%fd108, %fd107, %fd31;
	st.global.f64 	[%rd59+56], %fd108;
	add.s32 	%r122, %r122, 16;
	add.s32 	%r121, %r121, 16;
	setp.ne.s32 	%p40, %r122, 0;
	@%p40 bra 	$L__BB1_72;
$L__BB1_73:
	setp.eq.s32 	%p41, %r40, 0;
	@%p41 bra 	$L__BB1_82;
	and.b32  	%r48, %r60, 7;
	setp.lt.u32 	%p42, %r40, 8;
	@%p42 bra 	$L__BB1_76;
	add.s32 	%r99, %r124, %r39;
	mul.wide.s32 	%rd60, %r99, 8;
	add.s64 	%rd61, %rd3, %rd60;
	ld.global.f64 	%fd109, [%rd61];
	div.rn.f64 	%fd110, %fd109, %fd31;
	st.global.f64 	[%rd61], %fd110;
	ld.global.f64 	%fd111, [%rd61+8];
	div.rn.f64 	%fd112, %fd111, %fd31;
	st.global.f64 	[%rd61+8], %fd112;
	ld.global.f64 	%fd113, [%rd61+16];
	div.rn.f64 	%fd114, %fd113, %fd31;
	st.global.f64 	[%rd61+16], %fd114;
	ld.global.f64 	%fd115, [%rd61+24];
	div.rn.f64 	%fd116, %fd115, %fd31;
	st.global.f64 	[%rd61+24], %fd116;
	ld.global.f64 	%fd117, [%rd61+32];
	div.rn.f64 	%fd118, %fd117, %fd31;
	st.global.f64 	[%rd61+32], %fd118;
	ld.global.f64 	%fd119, [%rd61+40];
	div.rn.f64 	%fd120, %fd119, %fd31;
	st.global.f64 	[%rd61+40], %fd120;
	ld.global.f64 	%fd121, [%rd61+48];
	div.rn.f64 	%fd122, %fd121, %fd31;
	st.global.f64 	[%rd61+48], %fd122;
	ld.global.f64 	%fd123, [%rd61+56];
	div.rn.f64 	%fd124, %fd123, %fd31;
	st.global.f64 	[%rd61+56], %fd124;
	add.s32 	%r124, %r124, 8;
$L__BB1_76:
	setp.eq.s32 	%p43, %r48, 0;
	@%p43 bra 	$L__BB1_82;
	and.b32  	%r51, %r60, 3;
	setp.lt.u32 	%p44, %r48, 4;
	@%p44 bra 	$L__BB1_79;
	add.s32 	%r100, %r124, %r39;
	mul.wide.s32 	%rd62, %r100, 8;
	add.s64 	%rd63, %rd3, %rd62;
	ld.global.f64 	%fd125, [%rd63];
	div.rn.f64 	%fd126, %fd125, %fd31;
	st.global.f64 	[%rd63], %fd126;
	ld.global.f64 	%fd127, [%rd63+8];
	div.rn.f64 	%fd128, %fd127, %fd31;
	st.global.f64 	[%rd63+8], %fd128;
	ld.global.f64 	%fd129, [%rd63+16];
	div.rn.f64 	%fd130, %fd129, %fd31;
	st.global.f64 	[%rd63+16], %fd130;
	ld.global.f64 	%fd131, [%rd63+24];
	div.rn.f64 	%fd132, %fd131, %fd31;
	st.global.f64 	[%rd63+24], %fd132;
	add.s32 	%r124, %r124, 4;
$L__BB1_79:
	setp.eq.s32 	%p45, %r51, 0;
	@%p45 bra 	$L__BB1_82;
	add.s32 	%r127, %r124, %r39;
	neg.s32 	%r126, %r51;
$L__BB1_81:
	.pragma "nounroll";
	mul.wide.s32 	%rd64, %r127, 8;
	add.s64 	%rd65, %rd3, %rd64;
	ld.global.f64 	%fd133, [%rd65];
	div.rn.f64 	%fd134, %fd133, %fd31;
	st.global.f64 	[%rd65], %fd134;
	add.s32 	%r127, %r127, 1;
	add.s32 	%r126, %r126, 1;
	setp.ne.s32 	%p46, %r126, 0;
	@%p46 bra 	$L__BB1_81;
$L__BB1_82:
	mul.wide.s32 	%rd66, %r1, 4;
	add.s64 	%rd67, %rd4, %rd66;
	mov.b32 	%r101, 0;
	st.global.u32 	[%rd67], %r101;
$L__BB1_83:
	setp.ne.s32 	%p47, %r1, 0;
	@%p47 bra 	$L__BB1_85;
	mul.wide.s32 	%rd68, %r61, 4;
	add.s64 	%rd69, %rd4, %rd68;
	mov.b32 	%r102, 0;
	st.global.u32 	[%rd69], %r102;
$L__BB1_85:
	ret;

}


// ===== COMPILED SASS (sm_100) =====

	.target	sm_100

	.elftype	@"ET_EXEC"


//--------------------- .note.nv.tkinfo           --------------------------
	.section	.note.nv.tkinfo,"",@"SHT_NOTE"
	.sectionflags	@"SHF_NOTE_NV_TKINFO"
	.tkinfo
        /*0018*/ 	.word	0x00000002
        /*0030*/ 	.string	""
        /*0030*/ 	.string	"ptxas"
        /*0030*/ 	.string	"Cuda compilation tools, release 13.0, V13.0.88"
        /*0030*/ 	.string	"Build cuda_13.0.r13.0/compiler.36424714_0"
        /*0030*/ 	.string	"-arch sm_100 -m 64 "



//--------------------- .note.nv.cuinfo           --------------------------
	.section	.note.nv.cuinfo,"",@"SHT_NOTE"
	.sectionflags	@"SHF_NOTE_NV_CUINFO"
        /*0018*/ 	.short	0x0002
        /*001a*/ 	.short	0x0064
        /*001c*/ 	.short	0x0082
	.zero		2


//--------------------- .nv.info                  --------------------------
	.section	.nv.info,"",@"SHT_CUDA_INFO"
	.align	4


	//----- nvinfo : EIATTR_REGCOUNT
	.align		4
        /*0000*/ 	.byte	0x04, 0x2f
        /*0002*/ 	.short	(.L_4 - .L_3)
	.align		4
.L_3:
        /*0004*/ 	.word	index@(_Z12findClustersPdS_PiS0_iii)
        /*0008*/ 	.word	0x0000001b


	//----- nvinfo : EIATTR_FRAME_SIZE
	.align		4
.L_4:
        /*000c*/ 	.byte	0x04, 0x11
        /*000e*/ 	.short	(.L_6 - .L_5)
	.align		4
.L_5:
        /*0010*/ 	.word	index@($__internal_1_$__cuda_sm20_sqrt_rn_f32_slowpath)
        /*0014*/ 	.word	0x00000008


	//----- nvinfo : EIATTR_FRAME_SIZE
	.align		4
.L_6:
        /*0018*/ 	.byte	0x04, 0x11
        /*001a*/ 	.short	(.L_8 - .L_7)
	.align		4
.L_7:
        /*001c*/ 	.word	index@(_Z12findClustersPdS_PiS0_iii)
        /*0020*/ 	.word	0x00000008


	//----- nvinfo : EIATTR_REGCOUNT
	.align		4
.L_8:
        /*0024*/ 	.byte	0x04, 0x2f
        /*0026*/ 	.short	(.L_10 - .L_9)
	.align		4
.L_9:
        /*0028*/ 	.word	index@(_Z22calculateClusterCenterPdPiS_S0_iii)
        /*002c*/ 	.word	0x00000028


	//----- nvinfo : EIATTR_FRAME_SIZE
	.align		4
.L_10:
        /*0030*/ 	.byte	0x04, 0x11
        /*0032*/ 	.short	(.L_12 - .L_11)
	.align		4
.L_11:
        /*0034*/ 	.word	index@($__internal_0_$__cuda_sm20_div_rn_f64_full)
        /*0038*/ 	.word	0x00000000


	//----- nvinfo : EIATTR_FRAME_SIZE
	.align		4
.L_12:
        /*003c*/ 	.byte	0x04, 0x11
        /*003e*/ 	.short	(.L_14 - .L_13)
	.align		4
.L_13:
        /*0040*/ 	.word	index@(_Z22calculateClusterCenterPdPiS_S0_iii)
        /*0044*/ 	.word	0x00000000


	//----- nvinfo : EIATTR_MIN_STACK_SIZE
	.align		4
.L_14:
        /*0048*/ 	.byte	0x04, 0x12
        /*004a*/ 	.short	(.L_16 - .L_15)
	.align		4
.L_15:
        /*004c*/ 	.word	index@(_Z22calculateClusterCenterPdPiS_S0_iii)
        /*0050*/ 	.word	0x00000000


	//----- nvinfo : EIATTR_MIN_STACK_SIZE
	.align		4
.L_16:
        /*0054*/ 	.byte	0x04, 0x12
        /*0056*/ 	.short	(.L_18 - .L_17)
	.align		4
.L_17:
        /*0058*/ 	.word	index@(_Z12findClustersPdS_PiS0_iii)
        /*005c*/ 	.word	0x00000008
.L_18:


//--------------------- .nv.compat                --------------------------
	.section	.nv.compat,"",@"SHT_CUDA_COMPAT_INFO"
	.align	4
        /*0000*/ 	.byte	0x02, 0x09, 0x00, 0x00, 0x02, 0x02, 0x01, 0x00, 0x02, 0x05, 0x05, 0x00, 0x03, 0x07, 0x01, 0x01
        /*0010*/ 	.byte	0x02, 0x03, 0x00, 0x00, 0x02, 0x06, 0x01, 0x00, 0x04, 0x0b, 0x08, 0x00, 0x01, 0x00, 0x00, 0x00
        /*0020*/ 	.byte	0x00, 0x00, 0x00, 0x00


//--------------------- .nv.info._Z22calculateClusterCenterPdPiS_S0_iii --------------------------
	.section	.nv.info._Z22calculateClusterCenterPdPiS_S0_iii,"",@"SHT_CUDA_INFO"
	.sectionflags	@""
	.align	4


	//----- nvinfo : EIATTR_CUDA_API_VERSION
	.align		4
        /*0000*/ 	.byte	0x04, 0x37
        /*0002*/ 	.short	(.L_20 - .L_19)
.L_19:
        /*0004*/ 	.word	0x00000082


	//----- nvinfo : EIATTR_KPARAM_INFO
	.align		4
.L_20:
        /*0008*/ 	.byte	0x04, 0x17
        /*000a*/ 	.short	(.L_22 - .L_21)
.L_21:
        /*000c*/ 	.word	0x00000000
        /*0010*/ 	.short	0x0006
        /*0012*/ 	.short	0x0028
        /*0014*/ 	.byte	0x00, 0xf0, 0x11, 0x00


	//----- nvinfo : EIATTR_KPARAM_INFO
	.align		4
.L_22:
        /*0018*/ 	.byte	0x04, 0x17
        /*001a*/ 	.short	(.L_24 - .L_23)
.L_23:
        /*001c*/ 	.word	0x00000000
        /*0020*/ 	.short	0x0005
        /*0022*/ 	.short	0x0024
        /*0024*/ 	.byte	0x00, 0xf0, 0x11, 0x00


	//----- nvinfo : EIATTR_KPARAM_INFO
	.align		4
.L_24:
        /*0028*/ 	.byte	0x04, 0x17
        /*002a*/ 	.short	(.L_26 - .L_25)
.L_25:
        /*002c*/ 	.word	0x00000000
        /*0030*/ 	.short	0x0004
        /*0032*/ 	.short	0x0020
        /*0034*/ 	.byte	0x00, 0xf0, 0x11, 0x00


	//----- nvinfo : EIATTR_KPARAM_INFO
	.align		4
.L_26:
        /*0038*/ 	.byte	0x04, 0x17
        /*003a*/ 	.short	(.L_28 - .L_27)
.L_27:
        /*003c*/ 	.word	0x00000000
        /*0040*/ 	.short	0x0003
        /*0042*/ 	.short	0x0018
        /*0044*/ 	.byte	0x00, 0xf5, 0x21, 0x00


	//----- nvinfo : EIATTR_KPARAM_INFO
	.align		4
.L_28:
        /*0048*/ 	.byte	0x04, 0x17
        /*004a*/ 	.short	(.L_30 - .L_29)
.L_29:
        /*004c*/ 	.word	0x00000000
        /*0050*/ 	.short	0x0002
        /*0052*/ 	.short	0x0010
        /*0054*/ 	.byte	0x00, 0xf5, 0x21, 0x00


	//----- nvinfo : EIATTR_KPARAM_INFO
	.align		4
.L_30:
        /*0058*/ 	.byte	0x04, 0x17
        /*005a*/ 	.short	(.L_32 - .L_31)
.L_31:
        /*005c*/ 	.word	0x00000000
        /*0060*/ 	.short	0x0001
        /*0062*/ 	.short	0x0008
        /*0064*/ 	.byte	0x00, 0xf5, 0x21, 0x00


	//----- nvinfo : EIATTR_KPARAM_INFO
	.align		4
.L_32:
        /*0068*/ 	.byte	0x04, 0x17
        /*006a*/ 	.short	(.L_34 - .L_33)
.L_33:
        /*006c*/ 	.word	0x00000000
        /*0070*/ 	.short	0x0000
        /*0072*/ 	.short	0x0000
        /*0074*/ 	.byte	0x00, 0xf5, 0x21, 0x00


	//----- nvinfo : EIATTR_SPARSE_MMA_MASK
	.align		4
.L_34:
        /*0078*/ 	.byte	0x03, 0x50
        /*007a*/ 	.short	0x0000


	//----- nvinfo : EIATTR_MAXREG_COUNT
	.align		4
        /*007c*/ 	.byte	0x03, 0x1b
        /*007e*/ 	.short	0x00ff


	//----- nvinfo : EIATTR_MERCURY_ISA_VERSION
	.align		4
        /*0080*/ 	.byte	0x03, 0x5f
        /*0082*/ 	.short	0x0101


	//----- nvinfo : EIATTR_VRC_CTA_INIT_COUNT
	.align		4
        /*0084*/ 	.byte	0x02, 0x4a
	.zero		1
	.zero		1


	//----- nvinfo : EIATTR_EXIT_INSTR_OFFSETS
	.align		4
        /*0088*/ 	.byte	0x04, 0x1c
        /*008a*/ 	.short	(.L_36 - .L_35)


	//   ....[0]....
.L_35:
        /*008c*/ 	.word	0x00004670


	//   ....[1]....
        /*0090*/ 	.word	0x000046c0


	//----- nvinfo : EIATTR_CRS_STACK_SIZE
	.align		4
.L_36:
        /*0094*/ 	.byte	0x04, 0x1e
        /*0096*/ 	.short	(.L_38 - .L_37)
.L_37:
        /*0098*/ 	.word	0x00000000


	//----- nvinfo : EIATTR_CBANK_PARAM_SIZE
	.align		4
.L_38:
        /*009c*/ 	.byte	0x03, 0x19
        /*009e*/ 	.short	0x002c


	//----- nvinfo : EIATTR_PARAM_CBANK
	.align		4
        /*00a0*/ 	.byte	0x04, 0x0a
        /*00a2*/ 	.short	(.L_40 - .L_39)
	.align		4
.L_39:
        /*00a4*/ 	.word	index@(.nv.constant0._Z22calculateClusterCenterPdPiS_S0_iii)
        /*00a8*/ 	.short	0x0380
        /*00aa*/ 	.short	0x002c


	//----- nvinfo : EIATTR_SW_WAR
	.align		4
.L_40:
        /*00ac*/ 	.byte	0x04, 0x36
        /*00ae*/ 	.short	(.L_42 - .L_41)
.L_41:
        /*00b0*/ 	.word	0x00000008
.L_42:


//--------------------- .nv.info._Z12findClustersPdS_PiS0_iii --------------------------
	.section	.nv.info._Z12findClustersPdS_PiS0_iii,"",@"SHT_CUDA_INFO"
	.sectionflags	@""
	.align	4


	//----- nvinfo : EIATTR_CUDA_API_VERSION
	.align		4
        /*0000*/ 	.byte	0x04, 0x37
        /*0002*/ 	.short	(.L_44 - .L_43)
.L_43:
        /*0004*/ 	.word	0x00000082


	//----- nvinfo : EIATTR_KPARAM_INFO
	.align		4
.L_44:
        /*0008*/ 	.byte	0x04, 0x17
        /*000a*/ 	.short	(.L_46 - .L_45)
.L_45:
        /*000c*/ 	.word	0x00000000
        /*0010*/ 	.short	0x0006
        /*0012*/ 	.short	0x0028
        /*0014*/ 	.byte	0x00, 0xf0, 0x11, 0x00


	//----- nvinfo : EIATTR_KPARAM_INFO
	.align		4
.L_46:
        /*0018*/ 	.byte	0x04, 0x17
        /*001a*/ 	.short	(.L_48 - .L_47)
.L_47:
        /*001c*/ 	.word	0x00000000
        /*0020*/ 	.short	0x0005
        /*0022*/ 	.short	0x0024
        /*0024*/ 	.byte	0x00, 0xf0, 0x11, 0x00


	//----- nvinfo : EIATTR_KPARAM_INFO
	.align		4
.L_48:
        /*0028*/ 	.byte	0x04, 0x17
        /*002a*/ 	.short	(.L_50 - .L_49)
.L_49:
        /*002c*/ 	.word	0x00000000
        /*0030*/ 	.short	0x0004
        /*0032*/ 	.short	0x0020
        /*0034*/ 	.byte	0x00, 0xf0, 0x11, 0x00


	//----- nvinfo : EIATTR_KPARAM_INFO
	.align		4
.L_50:
        /*0038*/ 	.byte	0x04, 0x17
        /*003a*/ 	.short	(.L_52 - .L_51)
.L_51:
        /*003c*/ 	.word	0x00000000
        /*0040*/ 	.short	0x0003
        /*0042*/ 	.short	0x0018
        /*0044*/ 	.byte	0x00, 0xf5, 0x21, 0x00


	//----- nvinfo : EIATTR_KPARAM_INFO
	.align		4
.L_52:
        /*0048*/ 	.byte	0x04, 0x17
        /*004a*/ 	.short	(.L_54 - .L_53)
.L_53:
        /*004c*/ 	.word	0x00000000
        /*0050*/ 	.short	0x0002
        /*0052*/ 	.short	0x0010
        /*0054*/ 	.byte	0x00, 0xf5, 0x21, 0x00


	//----- nvinfo : EIATTR_KPARAM_INFO
	.align		4
.L_54:
        /*0058*/ 	.byte	0x04, 0x17
        /*005a*/ 	.short	(.L_56 - .L_55)
.L_55:
        /*005c*/ 	.word	0x00000000
        /*0060*/ 	.short	0x0001
        /*0062*/ 	.short	0x0008
        /*0064*/ 	.byte	0x00, 0xf5, 0x21, 0x00


	//----- nvinfo : EIATTR_KPARAM_INFO
	.align		4
.L_56:
        /*0068*/ 	.byte	0x04, 0x17
        /*006a*/ 	.short	(.L_58 - .L_57)
.L_57:
        /*006c*/ 	.word	0x00000000
        /*0070*/ 	.short	0x0000
        /*0072*/ 	.short	0x0000
        /*0074*/ 	.byte	0x00, 0xf5, 0x21, 0x00


	//----- nvinfo : EIATTR_SPARSE_MMA_MASK
	.align		4
.L_58:
        /*0078*/ 	.byte	0x03, 0x50
        /*007a*/ 	.short	0x0000


	//----- nvinfo : EIATTR_MAXREG_COUNT
	.align		4
        /*007c*/ 	.byte	0x03, 0x1b
        /*007e*/ 	.short	0x00ff


	//----- nvinfo : EIATTR_EXTERNS
	.align		4
        /*0080*/ 	.byte	0x04, 0x0f
        /*0082*/ 	.short	(.L_60 - .L_59)


	//   ....[0]....
	.align		4
.L_59:
        /*0084*/ 	.word	index@(vprintf)


	//----- nvinfo : EIATTR_MERCURY_ISA_VERSION
	.align		4
.L_60:
        /*0088*/ 	.byte	0x03, 0x5f
        /*008a*/ 	.short	0x0101


	//----- nvinfo : EIATTR_VRC_CTA_INIT_COUNT
	.align		4
        /*008c*/ 	.byte	0x02, 0x4a
	.zero		1
	.zero		1


	//----- nvinfo : EIATTR_SYSCALL_OFFSETS
	.align		4
        /*0090*/ 	.byte	0x04, 0x46
        /*0092*/ 	.short	(.L_62 - .L_61)


	//   ....[0]....
.L_61:
        /*0094*/ 	.word	0x00001300


	//   ....[1]....
        /*0098*/ 	.word	0x00001390


	//   ....[2]....
        /*009c*/ 	.word	0x00001520


	//----- nvinfo : EIATTR_EXIT_INSTR_OFFSETS
	.align		4
.L_62:
        /*00a0*/ 	.byte	0x04, 0x1c
        /*00a2*/ 	.short	(.L_64 - .L_63)


	//   ....[0]....
.L_63:
        /*00a4*/ 	.word	0x000000c0


	//   ....[1]....
        /*00a8*/ 	.word	0x00001260


	//   ....[2]....
        /*00ac*/ 	.word	0x00001530


	//----- nvinfo : EIATTR_CRS_STACK_SIZE
	.align		4
.L_64:
        /*00b0*/ 	.byte	0x04, 0x1e
        /*00b2*/ 	.short	(.L_66 - .L_65)
.L_65:
        /*00b4*/ 	.word	0x00000000


	//----- nvinfo : EIATTR_CBANK_PARAM_SIZE
	.align		4
.L_66:
        /*00b8*/ 	.byte	0x03, 0x19
        /*00ba*/ 	.short	0x002c


	//----- nvinfo : EIATTR_PARAM_CBANK
	.align		4
        /*00bc*/ 	.byte	0x04, 0x0a
        /*00be*/ 	.short	(.L_68 - .L_67)
	.align		4
.L_67:
        /*00c0*/ 	.word	index@(.nv.constant0._Z12findClustersPdS_PiS0_iii)
        /*00c4*/ 	.short	0x0380
        /*00c6*/ 	.short	0x002c


	//----- nvinfo : EIATTR_SW_WAR
	.align		4
.L_68:
        /*00c8*/ 	.byte	0x04, 0x36
        /*00ca*/ 	.short	(.L_70 - .L_69)
.L_69:
        /*00cc*/ 	.word	0x00000008
.L_70:


//--------------------- .nv.callgraph             --------------------------
	.section	.nv.callgraph,"",@"SHT_CUDA_CALLGRAPH"
	.align	4
	.sectionentsize	8
	.align		4
        /*0000*/ 	.word	0x00000000
	.align		4
        /*0004*/ 	.word	0xffffffff
	.align		4
        /*0008*/ 	.word	index@(_Z12findClustersPdS_PiS0_iii)
	.align		4
        /*000c*/ 	.word	index@(vprintf)
	.align		4
        /*0010*/ 	.word	0x00000000
	.align		4
        /*0014*/ 	.word	0xfffffffe
	.align		4
        /*0018*/ 	.word	0x00000000
	.align		4
        /*001c*/ 	.word	0xfffffffd
	.align		4
        /*0020*/ 	.word	0x00000000
	.align		4
        /*0024*/ 	.word	0xfffffffc


//--------------------- .nv.constant4             --------------------------
	.section	.nv.constant4,"a",@progbits
	.align	8
	.align		8
.nv.constant4:
        /*0000*/ 	.dword	$str
	.align		8
        /*0008*/ 	.dword	$str$1
	.align		8
        /*0010*/ 	.dword	$str$2
	.align		8
        /*0018*/ 	.dword	vprintf


//--------------------- .text._Z22calculateClusterCenterPdPiS_S0_iii --------------------------
	.section	.text._Z22calculateClusterCenterPdPiS_S0_iii,"ax",@progbits
	.align	128
        .global         _Z22calculateClusterCenterPdPiS_S0_iii
        .type           _Z22calculateClusterCenterPdPiS_S0_iii,@function
        .size           _Z22calculateClusterCenterPdPiS_S0_iii,(.L_x_117 - _Z22calculateClusterCenterPdPiS_S0_iii)
        .other          _Z22calculateClusterCenterPdPiS_S0_iii,@"STO_CUDA_ENTRY STV_DEFAULT"
_Z22calculateClusterCenterPdPiS_S0_iii:
.text._Z22calculateClusterCenterPdPiS_S0_iii:
[----:B------:R-:W-:Y:S01]  /*0000*/  LDC R1, c[0x0][0x37c] ;  /* 0x0000df00ff017b82 */ /* 0x000fe20000000800 */
[----:B------:R-:W0:Y:S07]  /*0010*/  S2R R3, SR_TID.X ;  /* 0x0000000000037919 */ /* 0x000e2e0000002100 */
[----:B------:R-:W0:Y:S01]  /*0020*/  S2UR UR4, SR_CTAID.X ;  /* 0x00000000000479c3 */ /* 0x000e220000002500 */
[----:B------:R-:W1:Y:S01]  /*0030*/  LDCU UR5, c[0x0][0x3a4] ;  /* 0x00007480ff0577ac */ /* 0x000e620008000800 */
[----:B------:R-:W-:Y:S01]  /*0040*/  BSSY.RECONVERGENT B0, `(.L_x_0) ;  /* 0x0000461000007945 */ /* 0x000fe20003800200 */
[----:B------:R-:W2:Y:S05]  /*0050*/  LDCU.64 UR8, c[0x0][0x358] ;  /* 0x00006b00ff0877ac */ /* 0x000eaa0008000a00 */
[----:B------:R-:W0:Y:S02]  /*0060*/  LDC R2, c[0x0][0x360] ;  /* 0x0000d800ff027b82 */ /* 0x000e240000000800 */
[----:B0-----:R-:W-:-:S05]  /*0070*/  IMAD R2, R2, UR4, R3 ;  /* 0x0000000402027c24 */ /* 0x001fca000f8e0203 */
[----:B-1----:R-:W-:-:S13]  /*0080*/  ISETP.GE.AND P0, PT, R2, UR5, PT ;  /* 0x0000000502007c0c */ /* 0x002fda000bf06270 */
[----:B--2---:R-:W-:Y:S05]  /*0090*/  @P0 BRA `(.L_x_1) ;  /* 0x00000044006c0947 */ /* 0x004fea0003800000 */
[----:B------:R-:W0:Y:S01]  /*00a0*/  LDCU UR4, c[0x0][0x3a8] ;  /* 0x00007500ff0477ac */ /* 0x000e220008000800 */
[----:B------:R-:W-:Y:S01]  /*00b0*/  IMAD.MOV.U32 R12, RZ, RZ, RZ ;  /* 0x000000ffff0c7224 */ /* 0x000fe200078e00ff */
[----:B0-----:R-:W-:-:S09]  /*00c0*/  UISETP.GE.AND UP0, UPT, UR4, 0x1, UPT ;  /* 0x000000010400788c */ /* 0x001fd2000bf06270 */
[----:B------:R-:W-:Y:S05]  /*00d0*/  BRA.U !UP0, `(.L_x_2) ;  /* 0x0000001508647547 */ /* 0x000fea000b800000 */
[----:B------:R-:W0:Y:S02]  /*00e0*/  LDC R3, c[0x0][0x3a0] ;  /* 0x0000e800ff037b82 */ /* 0x000e240000000800 */
[----:B0-----:R-:W-:-:S13]  /*00f0*/  ISETP.GE.AND P0, PT, R3, 0x1, PT ;  /* 0x000000010300780c */ /* 0x001fda0003f06270 */
[----:B------:R-:W-:Y:S05]  /*0100*/  @!P0 BRA `(.L_x_3) ;  /* 0x0000000800b08947 */ /* 0x000fea0003800000 */
[----:B------:R-:W-:Y:S01]  /*0110*/  IMAD R0, R2, R3, RZ ;  /* 0x0000000302007224 */ /* 0x000fe200078e02ff */
[----:B------:R-:W-:Y:S01]  /*0120*/  LOP3.LUT R3, R3, 0x7, RZ, 0xc0, !PT ;  /* 0x0000000703037812 */ /* 0x000fe200078ec0ff */
[----:B------:R-:W-:Y:S02]  /*0130*/  IMAD.MOV.U32 R4, RZ, RZ, RZ ;  /* 0x000000ffff047224 */ /* 0x000fe400078e00ff */
[----:B------:R-:W-:-:S07]  /*0140*/  IMAD.MOV.U32 R12, RZ, RZ, RZ ;  /* 0x000000ffff0c7224 */ /* 0x000fce00078e00ff */
.L_x_11:
[----:B01-34-:R-:W0:Y:S02]  /*0150*/  LDC.64 R6, c[0x0][0x388] ;  /* 0x0000e200ff067b82 */ /* 0x01be240000000a00 */
[----:B0-----:R-:W-:-:S06]  /*0160*/  IMAD.WIDE.U32 R6, R4, 0x4, R6 ;  /* 0x0000000404067825 */ /* 0x001fcc00078e0006 */
[----:B------:R-:W2:Y:S01]  /*0170*/  LDG.E R7, desc[UR8][R6.64] ;  /* 0x0000000806077981 */ /* 0x000ea2000c1e1900 */
[----:B------:R-:W-:Y:S01]  /*0180*/  BSSY.RECONVERGENT B1, `(.L_x_4) ;  /* 0x000009f000017945 */ /* 0x000fe20003800200 */
[----:B--2---:R-:W-:-:S13]  /*0190*/  ISETP.NE.AND P0, PT, R7, R2, PT ;  /* 0x000000020700720c */ /* 0x004fda0003f05270 */
[----:B------:R-:W-:Y:S05]  /*01a0*/  @P0 BRA `(.L_x_5) ;  /* 0x0000000800700947 */ /* 0x000fea0003800000 */
[----:B------:R-:W0:Y:S01]  /*01b0*/  LDCU UR5, c[0x0][0x3a0] ;  /* 0x00007400ff0577ac */ /* 0x000e220008000800 */
[----:B------:R-:W-:Y:S01]  /*01c0*/  ISETP.NE.AND P1, PT, R3, RZ, PT ;  /* 0x000000ff0300720c */ /* 0x000fe20003f25270 */
[----:B------:R-:W-:Y:S01]  /*01d0*/  UMOV UR4, URZ ;  /* 0x000000ff00047c82 */ /* 0x000fe20008000000 */
[----:B0-----:R-:W-:Y:S02]  /*01e0*/  UISETP.GE.U32.AND UP0, UPT, UR5, 0x8, UPT ;  /* 0x000000080500788c */ /* 0x001fe4000bf06070 */
[----:B------:R-:W-:-:S07]  /*01f0*/  IMAD R5, R4, UR5, RZ ;  /* 0x0000000504057c24 */ /* 0x000fce000f8e02ff */
[----:B------:R-:W-:Y:S05]  /*0200*/  BRA.U !UP0, `(.L_x_6) ;  /* 0x0000000108f87547 */ /* 0x000fea000b800000 */
[----:B------:R-:W-:Y:S01]  /*0210*/  ULOP3.LUT UR4, UR5, 0x7ffffff8, URZ, 0xc0, !UPT ;  /* 0x7ffffff805047892 */ /* 0x000fe2000f8ec0ff */
[----:B------:R-:W-:Y:S01]  /*0220*/  IMAD.MOV.U32 R11, RZ, RZ, R0 ;  /* 0x000000ffff0b7224 */ /* 0x000fe200078e0000 */
[----:B------:R-:W-:Y:S02]  /*0230*/  MOV R10, R5 ;  /* 0x00000005000a7202 */ /* 0x000fe40000000f00 */
[----:B------:R-:W-:-:S12]  /*0240*/  UIADD3 UR5, UPT, UPT, -UR4, URZ, URZ ;  /* 0x000000ff04057290 */ /* 0x000fd8000fffe1ff */
.L_x_7:
[----:B---3--:R-:W0:Y:S01]  /*0250*/  LDC.64 R6, c[0x0][0x390] ;  /* 0x0000e400ff067b82 */ /* 0x008e220000000a00 */
[----:B------:R-:W-:-:S07]  /*0260*/  ISETP.NE.AND P0, PT, R12, RZ, PT ;  /* 0x000000ff0c00720c */ /* 0x000fce0003f05270 */
[----:B------:R-:W1:Y:S01]  /*0270*/  LDC.64 R8, c[0x0][0x380] ;  /* 0x0000e000ff087b82 */ /* 0x000e620000000a00 */
[----:B0-----:R-:W-:-:S05]  /*0280*/  IMAD.WIDE R6, R11, 0x8, R6 ;  /* 0x000000080b067825 */ /* 0x001fca00078e0206 */
[----:B------:R-:W2:Y:S01]  /*0290*/  @P0 LDG.E.64 R14, desc[UR8][R6.64] ;  /* 0x00000008060e0981 */ /* 0x000ea2000c1e1b00 */
[----:B-1----:R-:W-:-:S03]  /*02a0*/  IMAD.WIDE.U32 R8, R10, 0x8, R8 ;  /* 0x000000080a087825 */ /* 0x002fc600078e0008 */
[----:B------:R-:W-:Y:S04]  /*02b0*/  @!P0 STG.E.64 desc[UR8][R6.64], RZ ;  /* 0x000000ff06008986 */ /* 0x000fe8000c101b08 */
[----:B------:R-:W2:Y:S01]  /*02c0*/  LDG.E.64 R16, desc[UR8][R8.64] ;  /* 0x0000000808107981 */ /* 0x000ea2000c1e1b00 */
[----:B------:R-:W-:-:S06]  /*02d0*/  @!P0 CS2R R14, SRZ ;  /* 0x00000000000e8805 */ /* 0x000fcc000001ff00 */
[----:B--2---:R-:W-:Y:S01]  /*02e0*/  DADD R14, R16, R14 ;  /* 0x00000000100e7229 */ /* 0x004fe2000000000e */
[----:B------:R-:W2:Y:S04]  /*02f0*/  @P0 LDG.E.64 R16, desc[UR8][R6.64+0x8] ;  /* 0x0000080806100981 */ /* 0x000ea8000c1e1b00 */
[----:B------:R-:W-:Y:S04]  /*0300*/  @!P0 STG.E.64 desc[UR8][R6.64+0x8], RZ ;  /* 0x000008ff06008986 */ /* 0x000fe8000c101b08 */
[----:B------:R0:W-:Y:S04]  /*0310*/  STG.E.64 desc[UR8][R6.64], R14 ;  /* 0x0000000e06007986 */ /* 0x0001e8000c101b08 */
        /* <DEDUP_REMOVED lines=12> */
[----:B0-----:R-:W2:Y:S01]  /*03e0*/  LDG.E.64 R14, desc[UR8][R8.64+0x18] ;  /* 0x00001808080e7981 */ /* 0x001ea2000c1e1b00 */
[----:B------:R-:W-:-:S06]  /*03f0*/  @!P0 CS2R R20, SRZ ;  /* 0x0000000000148805 */ /* 0x000fcc000001ff00 */
[----:B--2---:R-:W-:Y:S01]  /*0400*/  DADD R14, R14, R20 ;  /* 0x000000000e0e7229 */ /* 0x004fe20000000014 */
[----:B------:R-:W2:Y:S04]  /*0410*/  @P0 LDG.E.64 R20, desc[UR8][R6.64+0x20] ;  /* 0x0000200806140981 */ /* 0x000ea8000c1e1b00 */
[----:B------:R-:W-:Y:S04]  /*0420*/  @!P0 STG.E.64 desc[UR8][R6.64+0x20], RZ ;  /* 0x000020ff06008986 */ /* 0x000fe8000c101b08 */
[----:B------:R0:W-:Y:S04]  /*0430*/  STG.E.64 desc[UR8][R6.64+0x18], R14 ;  /* 0x0000180e06007986 */ /* 0x0001e8000c101b08 */
[----:B-1----:R-:W2:Y:S01]  /*0440*/  LDG.E.64 R16, desc[UR8][R8.64+0x20] ;  /* 0x0000200808107981 */ /* 0x002ea2000c1e1b00 */
[----:B------:R-:W-:-:S06]  /*0450*/  @!P0 CS2R R20, SRZ ;  /* 0x0000000000148805 */ /* 0x000fcc000001ff00 */
[----:B--2---:R-:W-:Y:S01]  /*0460*/  DADD R16, R16, R20 ;  /* 0x0000000010107229 */ /* 0x004fe20000000014 */
[----:B------:R-:W2:Y:S04]  /*0470*/  @P0 LDG.E.64 R20, desc[UR8][R6.64+0x28] ;  /* 0x0000280806140981 */ /* 0x000ea8000c1e1b00 */
[----:B------:R-:W-:Y:S04]  /*0480*/  @!P0 STG.E.64 desc[UR8][R6.64+0x28], RZ ;  /* 0x000028ff06008986 */ /* 0x000fe8000c101b08 */
[----:B------:R1:W-:Y:S04]  /*0490*/  STG.E.64 desc[UR8][R6.64+0x20], R16 ;  /* 0x0000201006007986 */ /* 0x0003e8000c101b08 */
[----:B---3--:R-:W2:Y:S01]  /*04a0*/  LDG.E.64 R18, desc[UR8][R8.64+0x28] ;  /* 0x0000280808127981 */ /* 0x008ea2000c1e1b00 */
[----:B------:R-:W-:-:S06]  /*04b0*/  @!P0 CS2R R20, SRZ ;  /* 0x0000000000148805 */ /* 0x000fcc000001ff00 */
[----:B--2---:R-:W-:Y:S01]  /*04c0*/  DADD R18, R18, R20 ;  /* 0x0000000012127229 */ /* 0x004fe20000000014 */
[----:B------:R-:W2:Y:S04]  /*04d0*/  @P0 LDG.E.64 R20, desc[UR8][R6.64+0x30] ;  /* 0x0000300806140981 */ /* 0x000ea8000c1e1b00 */
[----:B------:R3:W-:Y:S04]  /*04e0*/  @!P0 STG.E.64 desc[UR8][R6.64+0x30], RZ ;  /* 0x000030ff06008986 */ /* 0x0007e8000c101b08 */
[----:B------:R3:W-:Y:S04]  /*04f0*/  STG.E.64 desc[UR8][R6.64+0x28], R18 ;  /* 0x0000281206007986 */ /* 0x0007e8000c101b08 */
[----:B0-----:R-:W2:Y:S01]  /*0500*/  LDG.E.64 R14, desc[UR8][R8.64+0x30] ;  /* 0x00003008080e7981 */ /* 0x001ea2000c1e1b00 */
[----:B------:R-:W-:-:S06]  /*0510*/  @!P0 CS2R R20, SRZ ;  /* 0x0000000000148805 */ /* 0x000fcc000001ff00 */
[----:B--2---:R-:W-:Y:S01]  /*0520*/  DADD R14, R14, R20 ;  /* 0x000000000e0e7229 */ /* 0x004fe20000000014 */
[----:B------:R-:W2:Y:S04]  /*0530*/  @P0 LDG.E.64 R20, desc[UR8][R6.64+0x38] ;  /* 0x0000380806140981 */ /* 0x000ea8000c1e1b00 */
[----:B------:R3:W-:Y:S04]  /*0540*/  @!P0 STG.E.64 desc[UR8][R6.64+0x38], RZ ;  /* 0x000038ff06008986 */ /* 0x0007e8000c101b08 */
[----:B------:R3:W-:Y:S04]  /*0550*/  STG.E.64 desc[UR8][R6.64+0x30], R14 ;  /* 0x0000300e06007986 */ /* 0x0007e8000c101b08 */
[----:B-1----:R-:W2:Y:S01]  /*0560*/  LDG.E.64 R16, desc[UR8][R8.64+0x38] ;  /* 0x0000380808107981 */ /* 0x002ea2000c1e1b00 */
[----:B------:R-:W-:Y:S01]  /*0570*/  UIADD3 UR5, UPT, UPT, UR5, 0x8, URZ ;  /* 0x0000000805057890 */ /* 0x000fe2000fffe0ff */
[----:B------:R-:W-:-:S02]  /*0580*/  VIADD R11, R11, 0x8 ;  /* 0x000000080b0b7836 */ /* 0x000fc40000000000 */
[----:B------:R-:W-:Y:S01]  /*0590*/  VIADD R10, R10, 0x8 ;  /* 0x000000080a0a7836 */ /* 0x000fe20000000000 */
[----:B------:R-:W-:Y:S01]  /*05a0*/  UISETP.NE.AND UP0, UPT, UR5, URZ, UPT ;  /* 0x000000ff0500728c */ /* 0x000fe2000bf05270 */
[----:B------:R-:W-:-:S06]  /*05b0*/  @!P0 CS2R R20, SRZ ;  /* 0x0000000000148805 */ /* 0x000fcc000001ff00 */
[----:B--2---:R-:W-:-:S07]  /*05c0*/  DADD R16, R16, R20 ;  /* 0x0000000010107229 */ /* 0x004fce0000000014 */
[----:B------:R3:W-:Y:S01]  /*05d0*/  STG.E.64 desc[UR8][R6.64+0x38], R16 ;  /* 0x0000381006007986 */ /* 0x0007e2000c101b08 */
[----:B------:R-:W-:Y:S05]  /*05e0*/  BRA.U UP0, `(.L_x_7) ;  /* 0xfffffffd00187547 */ /* 0x000fea000b83ffff */
.L_x_6:
[----:B------:R-:W-:Y:S05]  /*05f0*/  @!P1 BRA `(.L_x_8) ;  /* 0x0000000400589947 */ /* 0x000fea0003800000 */
[----:B------:R-:W0:Y:S01]  /*0600*/  LDCU UR5, c[0x0][0x3a0] ;  /* 0x00007400ff0577ac */ /* 0x000e220008000800 */
[----:B---3--:R-:W-:-:S05]  /*0610*/  VIADD R6, R3, 0xffffffff ;  /* 0xffffffff03067836 */ /* 0x008fca0000000000 */
[----:B------:R-:W-:Y:S01]  /*0620*/  ISETP.GE.U32.AND P0, PT, R6, 0x3, PT ;  /* 0x000000030600780c */ /* 0x000fe20003f06070 */
[----:B0-----:R-:W-:-:S12]  /*0630*/  ULOP3.LUT UP0, UR6, UR5, 0x3, URZ, 0xc0, !UPT ;  /* 0x0000000305067892 */ /* 0x001fd8000f80c0ff */
[----:B------:R-:W-:Y:S05]  /*0640*/  @!P0 BRA `(.L_x_9) ;  /* 0x0000000000948947 */ /* 0x000fea0003800000 */
[----:B------:R-:W0:Y:S01]  /*0650*/  LDC.64 R6, c[0x0][0x390] ;  /* 0x0000e400ff067b82 */ /* 0x000e220000000a00 */
[----:B------:R-:W-:Y:S01]  /*0660*/  ISETP.NE.AND P1, PT, R12, RZ, PT ;  /* 0x000000ff0c00720c */ /* 0x000fe20003f25270 */
[----:B------:R-:W-:-:S06]  /*0670*/  VIADD R9, R0, UR4 ;  /* 0x0000000400097c36 */ /* 0x000fcc0008000000 */
[----:B------:R-:W1:Y:S08]  /*0680*/  LDC.64 R14, c[0x0][0x380] ;  /* 0x0000e000ff0e7b82 */ /* 0x000e700000000a00 */
[----:B------:R-:W2:Y:S01]  /*0690*/  LDC.64 R18, c[0x0][0x380] ;  /* 0x0000e000ff127b82 */ /* 0x000ea20000000a00 */
[----:B0-----:R-:W-:Y:S01]  /*06a0*/  IMAD.WIDE R6, R9, 0x8, R6 ;  /* 0x0000000809067825 */ /* 0x001fe200078e0206 */
[----:B------:R-:W-:-:S04]  /*06b0*/  IADD3 R9, PT, PT, R5, UR4, RZ ;  /* 0x0000000405097c10 */ /* 0x000fc8000fffe0ff */
[----:B------:R-:W3:Y:S01]  /*06c0*/  @P1 LDG.E.64 R10, desc[UR8][R6.64] ;  /* 0x00000008060a1981 */ /* 0x000ee2000c1e1b00 */
[----:B-1----:R-:W-:-:S03]  /*06d0*/  IMAD.WIDE.U32 R14, R9, 0x8, R14 ;  /* 0x00000008090e7825 */ /* 0x002fc600078e000e */
[----:B------:R-:W-:Y:S04]  /*06e0*/  @!P1 STG.E.64 desc[UR8][R6.64], RZ ;  /* 0x000000ff06009986 */ /* 0x000fe8000c101b08 */
[----:B------:R-:W3:Y:S01]  /*06f0*/  LDG.E.64 R14, desc[UR8][R14.64] ;  /* 0x000000080e0e7981 */ /* 0x000ee2000c1e1b00 */
[----:B------:R-:W-:-:S05]  /*0700*/  IADD3 R9, P0, PT, R5, UR4, RZ ;  /* 0x0000000405097c10 */ /* 0x000fca000ff1e0ff */
[----:B------:R-:W-:Y:S01]  /*0710*/  IMAD.X R16, RZ, RZ, RZ, P0 ;  /* 0x000000ffff107224 */ /* 0x000fe200000e06ff */
[----:B--2---:R-:W-:-:S04]  /*0720*/  LEA R8, P0, R9, R18, 0x3 ;  /* 0x0000001209087211 */ /* 0x004fc800078018ff */
[----:B------:R-:W-:Y:S02]  /*0730*/  LEA.HI.X R9, R9, R19, R16, 0x3, P0 ;  /* 0x0000001309097211 */ /* 0x000fe400000f1c10 */
[----:B------:R-:W2:Y:S04]  /*0740*/  @P1 LDG.E.64 R16, desc[UR8][R6.64+0x8] ;  /* 0x0000080806101981 */ /* 0x000ea8000c1e1b00 */
[----:B------:R-:W-:Y:S01]  /*0750*/  @!P1 STG.E.64 desc[UR8][R6.64+0x8], RZ ;  /* 0x000008ff06009986 */ /* 0x000fe2000c101b08 */
[----:B------:R-:W-:-:S06]  /*0760*/  @!P1 CS2R R10, SRZ ;  /* 0x00000000000a9805 */ /* 0x000fcc000001ff00 */
[----:B---3--:R-:W-:-:S07]  /*0770*/  DADD R10, R14, R10 ;  /* 0x000000000e0a7229 */ /* 0x008fce000000000a */
[----:B------:R0:W-:Y:S04]  /*0780*/  STG.E.64 desc[UR8][R6.64], R10 ;  /* 0x0000000a06007986 */ /* 0x0001e8000c101b08 */
[----:B------:R-:W2:Y:S01]  /*0790*/  LDG.E.64 R14, desc[UR8][R8.64+0x8] ;  /* 0x00000808080e7981 */ /* 0x000ea2000c1e1b00 */
[----:B------:R-:W-:-:S06]  /*07a0*/  @!P1 CS2R R16, SRZ ;  /* 0x0000000000109805 */ /* 0x000fcc000001ff00 */
[----:B--2---:R-:W-:Y:S01]  /*07b0*/  DADD R14, R14, R16 ;  /* 0x000000000e0e7229 */ /* 0x004fe20000000010 */
[----:B------:R-:W2:Y:S04]  /*07c0*/  @P1 LDG.E.64 R16, desc[UR8][R6.64+0x10] ;  /* 0x0000100806101981 */ /* 0x000ea8000c1e1b00 */
[----:B------:R1:W-:Y:S04]  /*07d0*/  @!P1 STG.E.64 desc[UR8][R6.64+0x10], RZ ;  /* 0x000010ff06009986 */ /* 0x0003e8000c101b08 */
[----:B------:R1:W-:Y:S04]  /*07e0*/  STG.E.64 desc[UR8][R6.64+0x8], R14 ;  /* 0x0000080e06007986 */ /* 0x0003e8000c101b08 */
[----:B------:R-:W2:Y:S01]  /*07f0*/  LDG.E.64 R18, desc[UR8][R8.64+0x10] ;  /* 0x0000100808127981 */ /* 0x000ea2000c1e1b00 */
[----:B------:R-:W-:-:S06]  /*0800*/  @!P1 CS2R R16, SRZ ;  /* 0x0000000000109805 */ /* 0x000fcc000001ff00 */
[----:B--2---:R-:W-:Y:S01]  /*0810*/  DADD R16, R18, R16 ;  /* 0x0000000012107229 */ /* 0x004fe20000000010 */
[----:B------:R-:W2:Y:S04]  /*0820*/  @P1 LDG.E.64 R18, desc[UR8][R6.64+0x18] ;  /* 0x0000180806121981 */ /* 0x000ea8000c1e1b00 */
[----:B------:R1:W-:Y:S04]  /*0830*/  @!P1 STG.E.64 desc[UR8][R6.64+0x18], RZ ;  /* 0x000018ff06009986 */ /* 0x0003e8000c101b08 */
[----:B------:R1:W-:Y:S04]  /*0840*/  STG.E.64 desc[UR8][R6.64+0x10], R16 ;  /* 0x0000101006007986 */ /* 0x0003e8000c101b08 */
[----:B0-----:R-:W2:Y:S01]  /*0850*/  LDG.E.64 R10, desc[UR8][R8.64+0x18] ;  /* 0x00001808080a7981 */ /* 0x001ea2000c1e1b00 */
[----:B------:R-:W-:Y:S01]  /*0860*/  UIADD3 UR4, UPT, UPT, UR4, 0x4, URZ ;  /* 0x0000000404047890 */ /* 0x000fe2000fffe0ff */
[----:B------:R-:W-:-:S06]  /*0870*/  @!P1 CS2R R18, SRZ ;  /* 0x0000000000129805 */ /* 0x000fcc000001ff00 */
[----:B--2---:R-:W-:-:S07]  /*0880*/  DADD R10, R10, R18 ;  /* 0x000000000a0a7229 */ /* 0x004fce0000000012 */
[----:B------:R1:W-:Y:S04]  /*0890*/  STG.E.64 desc[UR8][R6.64+0x18], R10 ;  /* 0x0000180a06007986 */ /* 0x0003e8000c101b08 */
.L_x_9:
[----:B------:R-:W-:Y:S05]  /*08a0*/  BRA.U !UP0, `(.L_x_8) ;  /* 0x0000000108ac7547 */ /* 0x000fea000b800000 */
[----:B------:R-:W-:Y:S02]  /*08b0*/  UISETP.NE.AND UP0, UPT, UR6, 0x1, UPT ;  /* 0x000000010600788c */ /* 0x000fe4000bf05270 */
[----:B------:R-:W-:-:S04]  /*08c0*/  ULOP3.LUT UR5, UR5, 0x1, URZ, 0xc0, !UPT ;  /* 0x0000000105057892 */ /* 0x000fc8000f8ec0ff */
[----:B------:R-:W-:-:S03]  /*08d0*/  UISETP.NE.U32.AND UP1, UPT, UR5, 0x1, UPT ;  /* 0x000000010500788c */ /* 0x000fc6000bf25070 */
[----:B------:R-:W-:Y:S08]  /*08e0*/  BRA.U !UP0, `(.L_x_10) ;  /* 0x0000000108647547 */ /* 0x000ff0000b800000 */
[----:B-1----:R-:W0:Y:S01]  /*08f0*/  LDC.64 R6, c[0x0][0x390] ;  /* 0x0000e400ff067b82 */ /* 0x002e220000000a00 */
[----:B------:R-:W-:Y:S01]  /*0900*/  ISETP.NE.AND P0, PT, R12, RZ, PT ;  /* 0x000000ff0c00720c */ /* 0x000fe20003f05270 */
[----:B------:R-:W-:Y:S02]  /*0910*/  VIADD R9, R0, UR4 ;  /* 0x0000000400097c36 */ /* 0x000fe40008000000 */
[----:B------:R-:W-:-:S04]  /*0920*/  VIADD R15, R5, UR4 ;  /* 0x00000004050f7c36 */ /* 0x000fc80008000000 */
[----:B------:R-:W1:Y:S08]  /*0930*/  LDC.64 R10, c[0x0][0x380] ;  /* 0x0000e000ff0a7b82 */ /* 0x000e700000000a00 */
[----:B------:R-:W2:Y:S01]  /*0940*/  LDC.64 R16, c[0x0][0x380] ;  /* 0x0000e000ff107b82 */ /* 0x000ea20000000a00 */
[----:B0-----:R-:W-:-:S05]  /*0950*/  IMAD.WIDE R6, R9, 0x8, R6 ;  /* 0x0000000809067825 */ /* 0x001fca00078e0206 */
[----:B------:R-:W3:Y:S01]  /*0960*/  @P0 LDG.E.64 R8, desc[UR8][R6.64] ;  /* 0x0000000806080981 */ /* 0x000ee2000c1e1b00 */
[----:B-1----:R-:W-:-:S03]  /*0970*/  IMAD.WIDE.U32 R14, R15, 0x8, R10 ;  /* 0x000000080f0e7825 */ /* 0x002fc600078e000a */
[----:B------:R0:W-:Y:S04]  /*0980*/  @!P0 STG.E.64 desc[UR8][R6.64], RZ ;  /* 0x000000ff06008986 */ /* 0x0001e8000c101b08 */
[----:B------:R-:W3:Y:S01]  /*0990*/  LDG.E.64 R10, desc[UR8][R14.64] ;  /* 0x000000080e0a7981 */ /* 0x000ee2000c1e1b00 */
[----:B------:R-:W-:-:S05]  /*09a0*/  IADD3 R13, P1, PT, R5, UR4, RZ ;  /* 0x00000004050d7c10 */ /* 0x000fca000ff3e0ff */
[----:B------:R-:W-:Y:S01]  /*09b0*/  IMAD.X R18, RZ, RZ, RZ, P1 ;  /* 0x000000ffff127224 */ /* 0x000fe200008e06ff */
[----:B--2---:R-:W-:-:S04]  /*09c0*/  LEA R16, P1, R13, R16, 0x3 ;  /* 0x000000100d107211 */ /* 0x004fc800078218ff */
[----:B------:R-:W-:Y:S02]  /*09d0*/  LEA.HI.X R17, R13, R17, R18, 0x3, P1 ;  /* 0x000000110d117211 */ /* 0x000fe400008f1c12 */
[----:B------:R-:W-:-:S06]  /*09e0*/  @!P0 CS2R R8, SRZ ;  /* 0x0000000000088805 */ /* 0x000fcc000001ff00 */
[----:B---3--:R-:W-:Y:S01]  /*09f0*/  DADD R8, R10, R8 ;  /* 0x000000000a087229 */ /* 0x008fe20000000008 */
[----:B------:R-:W2:Y:S04]  /*0a00*/  @P0 LDG.E.64 R10, desc[UR8][R6.64+0x8] ;  /* 0x00000808060a0981 */ /* 0x000ea8000c1e1b00 */
[----:B------:R0:W-:Y:S04]  /*0a10*/  @!P0 STG.E.64 desc[UR8][R6.64+0x8], RZ ;  /* 0x000008ff06008986 */ /* 0x0001e8000c101b08 */
[----:B------:R0:W-:Y:S04]  /*0a20*/  STG.E.64 desc[UR8][R6.64], R8 ;  /* 0x0000000806007986 */ /* 0x0001e8000c101b08 */
[----:B------:R-:W2:Y:S01]  /*0a30*/  LDG.E.64 R14, desc[UR8][R16.64+0x8] ;  /* 0x00000808100e7981 */ /* 0x000ea2000c1e1b00 */
[----:B------:R-:W-:Y:S01]  /*0a40*/  UIADD3 UR4, UPT, UPT, UR4, 0x2, URZ ;  /* 0x0000000204047890 */ /* 0x000fe2000fffe0ff */
[----:B------:R-:W-:-:S06]  /*0a50*/  @!P0 CS2R R10, SRZ ;  /* 0x00000000000a8805 */ /* 0x000fcc000001ff00 */
[----:B--2---:R-:W-:-:S07]  /*0a60*/  DADD R10, R14, R10 ;  /* 0x000000000e0a7229 */ /* 0x004fce000000000a */
[----:B------:R0:W-:Y:S04]  /*0a70*/  STG.E.64 desc[UR8][R6.64+0x8], R10 ;  /* 0x0000080a06007986 */ /* 0x0001e8000c101b08 */
.L_x_10:
[----:B------:R-:W-:Y:S05]  /*0a80*/  BRA.U UP1, `(.L_x_8) ;  /* 0x0000000101347547 */ /* 0x000fea000b800000 */
[----:B01----:R-:W0:Y:S01]  /*0a90*/  LDC.64 R10, c[0x0][0x390] ;  /* 0x0000e400ff0a7b82 */ /* 0x003e220000000a00 */
[----:B------:R-:W-:Y:S01]  /*0aa0*/  ISETP.NE.AND P0, PT, R12, RZ, PT ;  /* 0x000000ff0c00720c */ /* 0x000fe20003f05270 */
[----:B------:R-:W-:Y:S01]  /*0ab0*/  VIADD R5, R5, UR4 ;  /* 0x0000000405057c36 */ /* 0x000fe20008000000 */
[----:B------:R-:W-:-:S05]  /*0ac0*/  IADD3 R7, PT, PT, R0, UR4, RZ ;  /* 0x0000000400077c10 */ /* 0x000fca000fffe0ff */
[----:B------:R-:W1:Y:S01]  /*0ad0*/  LDC.64 R8, c[0x0][0x380] ;  /* 0x0000e000ff087b82 */ /* 0x000e620000000a00 */
[----:B0-----:R-:W-:-:S05]  /*0ae0*/  IMAD.WIDE R10, R7, 0x8, R10 ;  /* 0x00000008070a7825 */ /* 0x001fca00078e020a */
[----:B------:R-:W2:Y:S01]  /*0af0*/  @P0 LDG.E.64 R6, desc[UR8][R10.64] ;  /* 0x000000080a060981 */ /* 0x000ea2000c1e1b00 */
[----:B-1----:R-:W-:-:S03]  /*0b00*/  IMAD.WIDE.U32 R8, R5, 0x8, R8 ;  /* 0x0000000805087825 */ /* 0x002fc600078e0008 */
[----:B------:R4:W-:Y:S04]  /*0b10*/  @!P0 STG.E.64 desc[UR8][R10.64], RZ ;  /* 0x000000ff0a008986 */ /* 0x0009e8000c101b08 */
[----:B------:R-:W2:Y:S01]  /*0b20*/  LDG.E.64 R8, desc[UR8][R8.64] ;  /* 0x0000000808087981 */ /* 0x000ea2000c1e1b00 */
[----:B------:R-:W-:-:S06]  /*0b30*/  @!P0 CS2R R6, SRZ ;  /* 0x0000000000068805 */ /* 0x000fcc000001ff00 */
[----:B--2---:R-:W-:-:S07]  /*0b40*/  DADD R6, R8, R6 ;  /* 0x0000000008067229 */ /* 0x004fce0000000006 */
[----:B------:R4:W-:Y:S04]  /*0b50*/  STG.E.64 desc[UR8][R10.64], R6 ;  /* 0x000000060a007986 */ /* 0x0009e8000c101b08 */
.L_x_8:
[----:B------:R-:W-:-:S07]  /*0b60*/  VIADD R12, R12, 0x1 ;  /* 0x000000010c0c7836 */ /* 0x000fce0000000000 */
.L_x_5:
[----:B------:R-:W-:Y:S05]  /*0b70*/  BSYNC.RECONVERGENT B1 ;  /* 0x0000000000017941 */ /* 0x000fea0003800200 */
.L_x_4:
[----:B------:R-:W2:Y:S01]  /*0b80*/  LDCU UR4, c[0x0][0x3a8] ;  /* 0x00007500ff0477ac */ /* 0x000ea20008000800 */
[----:B------:R-:W-:-:S05]  /*0b90*/  VIADD R4, R4, 0x1 ;  /* 0x0000000104047836 */ /* 0x000fca0000000000 */
[----:B--2---:R-:W-:-:S13]  /*0ba0*/  ISETP.NE.AND P0, PT, R4, UR4, PT ;  /* 0x0000000404007c0c */ /* 0x004fda000bf05270 */
[----:B------:R-:W-:Y:S05]  /*0bb0*/  @!P0 BRA `(.L_x_2) ;  /* 0x0000000800ac8947 */ /* 0x000fea0003800000 */
[----:B------:R-:W-:Y:S05]  /*0bc0*/  BRA `(.L_x_11) ;  /* 0xfffffff400607947 */ /* 0x000fea000383ffff */
.L_x_3:
[----:B------:R-:W-:Y:S01]  /*0bd0*/  UISETP.GE.U32.AND UP0, UPT, UR4, 0x4, UPT ;  /* 0x000000040400788c */ /* 0x000fe2000bf06070 */
[----:B------:R-:W-:Y:S01]  /*0be0*/  IMAD.MOV.U32 R0, RZ, RZ, RZ ;  /* 0x000000ffff007224 */ /* 0x000fe200078e00ff */
[----:B------:R-:W-:Y:S01]  /*0bf0*/  MOV R12, RZ ;  /* 0x000000ff000c7202 */ /* 0x000fe20000000f00 */
[----:B------:R-:W-:-:S06]  /*0c00*/  ULOP3.LUT UR5, UR4, 0x3, URZ, 0xc0, !UPT ;  /* 0x0000000304057892 */ /* 0x000fcc000f8ec0ff */
[----:B------:R-:W-:Y:S06]  /*0c10*/  BRA.U !UP0, `(.L_x_12) ;  /* 0x00000009085c7547 */ /* 0x000fec000b800000 */
[----:B------:R-:W0:Y:S01]  /*0c20*/  LDC.64 R4, c[0x0][0x388] ;  /* 0x0000e200ff047b82 */ /* 0x000e220000000a00 */
[----:B------:R-:W-:Y:S01]  /*0c30*/  ULOP3.LUT UR4, UR4, 0x7ffffffc, URZ, 0xc0, !UPT ;  /* 0x7ffffffc04047892 */ /* 0x000fe2000f8ec0ff */
[----:B------:R-:W-:Y:S02]  /*0c40*/  IMAD.MOV.U32 R3, RZ, RZ, RZ ;  /* 0x000000ffff037224 */ /* 0x000fe400078e00ff */
[----:B------:R-:W-:Y:S01]  /*0c50*/  IMAD.MOV.U32 R12, RZ, RZ, RZ ;  /* 0x000000ffff0c7224 */ /* 0x000fe200078e00ff */
[----:B------:R-:W-:Y:S02]  /*0c60*/  UISETP.GT.AND UP0, UPT, UR4, URZ, UPT ;  /* 0x000000ff0400728c */ /* 0x000fe4000bf04270 */
[----:B------:R-:W-:-:S07]  /*0c70*/  IMAD.U32 R0, RZ, RZ, UR4 ;  /* 0x00000004ff007e24 */ /* 0x000fce000f8e00ff */
[----:B------:R-:W-:Y:S05]  /*0c80*/  BRA.U !UP0, `(.L_x_13) ;  /* 0x0000000508f07547 */ /* 0x000fea000b800000 */
[----:B------:R-:W-:Y:S01]  /*0c90*/  IMAD.IADD R6, R0, 0x1, -R3 ;  /* 0x0000000100067824 */ /* 0x000fe200078e0a03 */
[----:B------:R-:W-:-:S04]  /*0ca0*/  PLOP3.LUT P0, PT, PT, PT, PT, 0x80, 0x8 ;  /* 0x000000000008781c */ /* 0x000fc80003f0f070 */
[----:B------:R-:W-:-:S13]  /*0cb0*/  ISETP.GT.AND P1, PT, R6, 0xc, PT ;  /* 0x0000000c0600780c */ /* 0x000fda0003f24270 */
[----:B------:R-:W-:Y:S05]  /*0cc0*/  @!P1 BRA `(.L_x_14) ;  /* 0x0000000400349947 */ /* 0x000fea0003800000 */
[----:B------:R-:W1:Y:S01]  /*0cd0*/  LDC.64 R6, c[0x0][0x388] ;  /* 0x0000e200ff067b82 */ /* 0x000e620000000a00 */
[----:B------:R-:W-:Y:S02]  /*0ce0*/  PLOP3.LUT P0, PT, PT, PT, PT, 0x8, 0x80 ;  /* 0x000000000080781c */ /* 0x000fe40003f0e170 */
[----:B------:R-:W-:-:S11]  /*0cf0*/  IADD3 R10, PT, PT, R0, -0xc, RZ ;  /* 0xfffffff4000a7810 */ /* 0x000fd60007ffe0ff */
.L_x_15:
[----:B-1----:R-:W-:-:S05]  /*0d00*/  IMAD.WIDE.U32 R8, R3, 0x4, R6 ;  /* 0x0000000403087825 */ /* 0x002fca00078e0006 */
[----:B------:R-:W2:Y:S04]  /*0d10*/  LDG.E R29, desc[UR8][R8.64] ;  /* 0x00000008081d7981 */ /* 0x000ea8000c1e1900 */
[----:B------:R-:W3:Y:S04]  /*0d20*/  LDG.E R31, desc[UR8][R8.64+0x4] ;  /* 0x00000408081f7981 */ /* 0x000ee8000c1e1900 */
[----:B------:R-:W4:Y:S01]  /*0d30*/  LDG.E R33, desc[UR8][R8.64+0x8] ;  /* 0x0000080808217981 */ /* 0x000f22000c1e1900 */
[----:B------:R-:W-:-:S03]  /*0d40*/  VIADD R27, R3, 0x4 ;  /* 0x00000004031b7836 */ /* 0x000fc60000000000 */
[----:B------:R1:W5:Y:S01]  /*0d50*/  LDG.E R35, desc[UR8][R8.64+0xc] ;  /* 0x00000c0808237981 */ /* 0x000362000c1e1900 */
[----:B------:R-:W-:-:S05]  /*0d60*/  IMAD.WIDE.U32 R26, R27, 0x4, R6 ;  /* 0x000000041b1a7825 */ /* 0x000fca00078e0006 */
[----:B------:R-:W5:Y:S04]  /*0d70*/  LDG.E R37, desc[UR8][R26.64] ;  /* 0x000000081a257981 */ /* 0x000f68000c1e1900 */
[----:B------:R-:W5:Y:S04]  /*0d80*/  LDG.E R18, desc[UR8][R26.64+0x4] ;  /* 0x000004081a127981 */ /* 0x000f68000c1e1900 */
[----:B------:R-:W5:Y:S01]  /*0d90*/  LDG.E R11, desc[UR8][R26.64+0x8] ;  /* 0x000008081a0b7981 */ /* 0x000f62000c1e1900 */
[----:B------:R-:W-:-:S03]  /*0da0*/  VIADD R15, R3, 0x8 ;  /* 0x00000008030f7836 */ /* 0x000fc60000000000 */
[----:B------:R-:W5:Y:S01]  /*0db0*/  LDG.E R20, desc[UR8][R26.64+0xc] ;  /* 0x00000c081a147981 */ /* 0x000f62000c1e1900 */
[----:B------:R-:W-:-:S05]  /*0dc0*/  IMAD.WIDE.U32 R14, R15, 0x4, R6 ;  /* 0x000000040f0e7825 */ /* 0x000fca00078e0006 */
[----:B------:R-:W5:Y:S04]  /*0dd0*/  LDG.E R22, desc[UR8][R14.64] ;  /* 0x000000080e167981 */ /* 0x000f68000c1e1900 */
[----:B------:R-:W5:Y:S04]  /*0de0*/  LDG.E R17, desc[UR8][R14.64+0x4] ;  /* 0x000004080e117981 */ /* 0x000f68000c1e1900 */
[----:B------:R-:W5:Y:S01]  /*0df0*/  LDG.E R13, desc[UR8][R14.64+0x8] ;  /* 0x000008080e0d7981 */ /* 0x000f62000c1e1900 */
[----:B-1----:R-:W-:-:S03]  /*0e00*/  VIADD R9, R3, 0xc ;  /* 0x0000000c03097836 */ /* 0x002fc60000000000 */
[----:B------:R1:W5:Y:S01]  /*0e10*/  LDG.E R19, desc[UR8][R14.64+0xc] ;  /* 0x00000c080e137981 */ /* 0x000362000c1e1900 */
[----:B------:R-:W-:-:S05]  /*0e20*/  IMAD.WIDE.U32 R8, R9, 0x4, R6 ;  /* 0x0000000409087825 */ /* 0x000fca00078e0006 */
[----:B------:R-:W5:Y:S04]  /*0e30*/  LDG.E R25, desc[UR8][R8.64] ;  /* 0x0000000808197981 */ /* 0x000f68000c1e1900 */
[----:B------:R-:W5:Y:S04]  /*0e40*/  LDG.E R23, desc[UR8][R8.64+0x4] ;  /* 0x0000040808177981 */ /* 0x000f68000c1e1900 */
[----:B------:R-:W5:Y:S04]  /*0e50*/  LDG.E R21, desc[UR8][R8.64+0x8] ;  /* 0x0000080808157981 */ /* 0x000f68000c1e1900 */
[----:B------:R0:W5:Y:S01]  /*0e60*/  LDG.E R27, desc[UR8][R8.64+0xc] ;  /* 0x00000c08081b7981 */ /* 0x000162000c1e1900 */
[----:B------:R-:W-:-:S02]  /*0e70*/  VIADD R16, R12, 0x1 ;  /* 0x000000010c107836 */ /* 0x000fc40000000000 */
[----:B------:R-:W-:Y:S01]  /*0e80*/  VIADD R3, R3, 0x10 ;  /* 0x0000001003037836 */ /* 0x000fe20000000000 */
[-C--:B--2---:R-:W-:Y:S02]  /*0e90*/  ISETP.NE.AND P1, PT, R29, R2.reuse, PT ;  /* 0x000000021d00720c */ /* 0x084fe40003f25270 */
[----:B---3--:R-:W-:-:S11]  /*0ea0*/  ISETP.NE.AND P2, PT, R31, R2, PT ;  /* 0x000000021f00720c */ /* 0x008fd60003f45270 */
[----:B------:R-:W-:Y:S02]  /*0eb0*/  @P1 IADD3 R16, PT, PT, R12, RZ, RZ ;  /* 0x000000ff0c101210 */ /* 0x000fe40007ffe0ff */
[----:B----4-:R-:W-:-:S03]  /*0ec0*/  ISETP.NE.AND P1, PT, R33, R2, PT ;  /* 0x000000022100720c */ /* 0x010fc60003f25270 */
[----:B------:R-:W-:Y:S02]  /*0ed0*/  VIADD R12, R16, 0x1 ;  /* 0x00000001100c7836 */ /* 0x000fe40000000000 */
[----:B------:R-:W-:Y:S01]  /*0ee0*/  @P2 IMAD.MOV R12, RZ, RZ, R16 ;  /* 0x000000ffff0c2224 */ /* 0x000fe200078e0210 */
[----:B-----5:R-:W-:-:S03]  /*0ef0*/  ISETP.NE.AND P2, PT, R35, R2, PT ;  /* 0x000000022300720c */ /* 0x020fc60003f45270 */
[----:B-1----:R-:W-:-:S04]  /*0f00*/  VIADD R14, R12, 0x1 ;  /* 0x000000010c0e7836 */ /* 0x002fc80000000000 */
[----:B------:R-:W-:Y:S01]  /*0f10*/  @P1 IMAD.MOV R14, RZ, RZ, R12 ;  /* 0x000000ffff0e1224 */ /* 0x000fe200078e020c */
[----:B------:R-:W-:-:S04]  /*0f20*/  ISETP.NE.AND P1, PT, R37, R2, PT ;  /* 0x000000022500720c */ /* 0x000fc80003f25270 */
[----:B0-----:R-:W-:Y:S01]  /*0f30*/  IADD3 R8, PT, PT, R14, 0x1, RZ ;  /* 0x000000010e087810 */ /* 0x001fe20007ffe0ff */
[----:B------:R-:W-:Y:S01]  /*0f40*/  @P2 IMAD.MOV R8, RZ, RZ, R14 ;  /* 0x000000ffff082224 */ /* 0x000fe200078e020e */
[----:B------:R-:W-:-:S03]  /*0f50*/  ISETP.NE.AND P2, PT, R18, R2, PT ;  /* 0x000000021200720c */ /* 0x000fc60003f45270 */
[----:B------:R-:W-:-:S04]  /*0f60*/  VIADD R9, R8, 0x1 ;  /* 0x0000000108097836 */ /* 0x000fc80000000000 */
[----:B------:R-:W-:Y:S01]  /*0f70*/  @P1 IMAD.MOV R9, RZ, RZ, R8 ;  /* 0x000000ffff091224 */ /* 0x000fe200078e0208 */
[----:B------:R-:W-:-:S03]  /*0f80*/  ISETP.NE.AND P1, PT, R11, R2, PT ;  /* 0x000000020b00720c */ /* 0x000fc60003f25270 */
[C---:B------:R-:W-:Y:S02]  /*0f90*/  VIADD R8, R9.reuse, 0x1 ;  /* 0x0000000109087836 */ /* 0x040fe40000000000 */
[----:B------:R-:W-:Y:S02]  /*0fa0*/  @P2 IADD3 R8, PT, PT, R9, RZ, RZ ;  /* 0x000000ff09082210 */ /* 0x000fe40007ffe0ff */
[----:B------:R-:W-:-:S03]  /*0fb0*/  ISETP.NE.AND P2, PT, R20, R2, PT ;  /* 0x000000021400720c */ /* 0x000fc60003f45270 */
[----:B------:R-:W-:-:S03]  /*0fc0*/  VIADD R9, R8, 0x1 ;  /* 0x0000000108097836 */ /* 0x000fc60000000000 */
[----:B------:R-:W-:Y:S01]  /*0fd0*/  @P1 IMAD.MOV R9, RZ, RZ, R8 ;  /* 0x000000ffff091224 */ /* 0x000fe200078e0208 */
[----:B------:R-:W-:-:S03]  /*0fe0*/  ISETP.NE.AND P1, PT, R22, R2, PT ;  /* 0x000000021600720c */ /* 0x000fc60003f25270 */
[----:B------:R-:W-:-:S03]  /*0ff0*/  VIADD R8, R9, 0x1 ;  /* 0x0000000109087836 */ /* 0x000fc60000000000 */
[----:B------:R-:W-:Y:S01]  /*1000*/  @P2 IMAD.MOV R8, RZ, RZ, R9 ;  /* 0x000000ffff082224 */ /* 0x000fe200078e0209 */
[----:B------:R-:W-:-:S04]  /*1010*/  ISETP.NE.AND P2, PT, R17, R2, PT ;  /* 0x000000021100720c */ /* 0x000fc80003f45270 */
[----:B------:R-:W-:Y:S02]  /*1020*/  IADD3 R9, PT, PT, R8, 0x1, RZ ;  /* 0x0000000108097810 */ /* 0x000fe40007ffe0ff */
[----:B------:R-:W-:Y:S01]  /*1030*/  @P1 IMAD.MOV R9, RZ, RZ, R8 ;  /* 0x000000ffff091224 */ /* 0x000fe200078e0208 */
[----:B------:R-:W-:-:S03]  /*1040*/  ISETP.NE.AND P1, PT, R13, R2, PT ;  /* 0x000000020d00720c */ /* 0x000fc60003f25270 */
[----:B------:R-:W-:-:S03]  /*1050*/  VIADD R8, R9, 0x1 ;  /* 0x0000000109087836 */ /* 0x000fc60000000000 */
[----:B------:R-:W-:Y:S01]  /*1060*/  @P2 IMAD.MOV R8, RZ, RZ, R9 ;  /* 0x000000ffff082224 */ /* 0x000fe200078e0209 */
[----:B------:R-:W-:-:S03]  /*1070*/  ISETP.NE.AND P2, PT, R19, R2, PT ;  /* 0x000000021300720c */ /* 0x000fc60003f45270 */
[----:B------:R-:W-:-:S03]  /*1080*/  VIADD R9, R8, 0x1 ;  /* 0x0000000108097836 */ /* 0x000fc60000000000 */
[----:B------:R-:W-:Y:S02]  /*1090*/  @P1 IADD3 R9, PT, PT, R8, RZ, RZ ;  /* 0x000000ff08091210 */ /* 0x000fe40007ffe0ff */
[----:B------:R-:W-:-:S03]  /*10a0*/  ISETP.NE.AND P1, PT, R25, R2, PT ;  /* 0x000000021900720c */ /* 0x000fc60003f25270 */
[----:B------:R-:W-:Y:S02]  /*10b0*/  VIADD R8, R9, 0x1 ;  /* 0x0000000109087836 */ /* 0x000fe40000000000 */
[----:B------:R-:W-:Y:S01]  /*10c0*/  @P2 IMAD.MOV R8, RZ, RZ, R9 ;  /* 0x000000ffff082224 */ /* 0x000fe200078e0209 */
[----:B------:R-:W-:-:S03]  /*10d0*/  ISETP.NE.AND P2, PT, R23, R2, PT ;  /* 0x000000021700720c */ /* 0x000fc60003f45270 */
[----:B------:R-:W-:-:S04]  /*10e0*/  VIADD R9, R8, 0x1 ;  /* 0x0000000108097836 */ /* 0x000fc80000000000 */
[----:B------:R-:W-:Y:S01]  /*10f0*/  @P1 IMAD.MOV R9, RZ, RZ, R8 ;  /* 0x000000ffff091224 */ /* 0x000fe200078e0208 */
[----:B------:R-:W-:-:S04]  /*1100*/  ISETP.NE.AND P1, PT, R21, R2, PT ;  /* 0x000000021500720c */ /* 0x000fc80003f25270 */
[----:B------:R-:W-:Y:S01]  /*1110*/  IADD3 R8, PT, PT, R9, 0x1, RZ ;  /* 0x0000000109087810 */ /* 0x000fe20007ffe0ff */
[----:B------:R-:W-:Y:S01]  /*1120*/  @P2 IMAD.MOV R8, RZ, RZ, R9 ;  /* 0x000000ffff082224 */ /* 0x000fe200078e0209 */
[----:B------:R-:W-:-:S03]  /*1130*/  ISETP.NE.AND P2, PT, R27, R2, PT ;  /* 0x000000021b00720c */ /* 0x000fc60003f45270 */
[----:B------:R-:W-:-:S04]  /*1140*/  VIADD R9, R8, 0x1 ;  /* 0x0000000108097836 */ /* 0x000fc80000000000 */
[----:B------:R-:W-:Y:S01]  /*1150*/  @P1 IMAD.MOV R9, RZ, RZ, R8 ;  /* 0x000000ffff091224 */ /* 0x000fe200078e0208 */
[----:B------:R-:W-:-:S04]  /*1160*/  ISETP.GE.AND P1, PT, R3, R10, PT ;  /* 0x0000000a0300720c */ /* 0x000fc80003f26270 */
[----:B------:R-:W-:Y:S01]  /*1170*/  IADD3 R12, PT, PT, R9, 0x1, RZ ;  /* 0x00000001090c7810 */ /* 0x000fe20007ffe0ff */
[----:B------:R-:W-:-:S08]  /*1180*/  @P2 IMAD.MOV R12, RZ, RZ, R9 ;  /* 0x000000ffff0c2224 */ /* 0x000fd000078e0209 */
[----:B------:R-:W-:Y:S05]  /*1190*/  @!P1 BRA `(.L_x_15) ;  /* 0xfffffff800d89947 */ /* 0x000fea000383ffff */
.L_x_14:
[----:B------:R-:W-:-:S05]  /*11a0*/  IMAD.IADD R6, R0, 0x1, -R3 ;  /* 0x0000000100067824 */ /* 0x000fca00078e0a03 */
[----:B------:R-:W-:-:S13]  /*11b0*/  ISETP.GT.AND P1, PT, R6, 0x4, PT ;  /* 0x000000040600780c */ /* 0x000fda0003f24270 */
[----:B------:R-:W-:Y:S05]  /*11c0*/  @!P1 BRA `(.L_x_16) ;  /* 0x0000000000989947 */ /* 0x000fea0003800000 */
[----:B------:R-:W1:Y:S02]  /*11d0*/  LDC.64 R8, c[0x0][0x388] ;  /* 0x0000e200ff087b82 */ /* 0x000e640000000a00 */
        /* <DEDUP_REMOVED lines=9> */
[----:B------:R-:W5:Y:S04]  /*1270*/  LDG.E R23, desc[UR8][R8.64+0x8] ;  /* 0x0000080808177981 */ /* 0x000f68000c1e1900 */
[----:B------:R-:W5:Y:S01]  /*1280*/  LDG.E R25, desc[UR8][R8.64+0xc] ;  /* 0x00000c0808197981 */ /* 0x000f62000c1e1900 */
[----:B------:R-:W-:Y:S01]  /*1290*/  IADD3 R10, PT, PT, R12, 0x1, RZ ;  /* 0x000000010c0a7810 */ /* 0x000fe20007ffe0ff */
[----:B------:R-:W-:Y:S01]  /*12a0*/  VIADD R3, R3, 0x8 ;  /* 0x0000000803037836 */ /* 0x000fe20000000000 */
[----:B--2---:R-:W-:-:S02]  /*12b0*/  ISETP.NE.AND P0, PT, R11, R2, PT ;  /* 0x000000020b00720c */ /* 0x004fc40003f05270 */
[----:B---3--:R-:W-:-:S11]  /*12c0*/  ISETP.NE.AND P1, PT, R13, R2, PT ;  /* 0x000000020d00720c */ /* 0x008fd60003f25270 */
[----:B------:R-:W-:Y:S01]  /*12d0*/  @P0 IMAD.MOV R10, RZ, RZ, R12 ;  /* 0x000000ffff0a0224 */ /* 0x000fe200078e020c */
[----:B----4-:R-:W-:-:S03]  /*12e0*/  ISETP.NE.AND P0, PT, R15, R2, PT ;  /* 0x000000020f00720c */ /* 0x010fc60003f05270 */
[----:B-1----:R-:W-:Y:S02]  /*12f0*/  VIADD R6, R10, 0x1 ;  /* 0x000000010a067836 */ /* 0x002fe40000000000 */
[----:B------:R-:W-:Y:S01]  /*1300*/  @P1 IMAD.MOV R6, RZ, RZ, R10 ;  /* 0x000000ffff061224 */ /* 0x000fe200078e020a */
[----:B-----5:R-:W-:-:S04]  /*1310*/  ISETP.NE.AND P1, PT, R17, R2, PT ;  /* 0x000000021100720c */ /* 0x020fc80003f25270 */
[----:B------:R-:W-:-:S03]  /*1320*/  IADD3 R7, PT, PT, R6, 0x1, RZ ;  /* 0x0000000106077810 */ /* 0x000fc60007ffe0ff */
[----:B------:R-:W-:Y:S01]  /*1330*/  @P0 IMAD.MOV R7, RZ, RZ, R6 ;  /* 0x000000ffff070224 */ /* 0x000fe200078e0206 */
[----:B------:R-:W-:-:S03]  /*1340*/  ISETP.NE.AND P0, PT, R19, R2, PT ;  /* 0x000000021300720c */ /* 0x000fc60003f05270 */
[----:B------:R-:W-:Y:S02]  /*1350*/  VIADD R6, R7, 0x1 ;  /* 0x0000000107067836 */ /* 0x000fe40000000000 */
[----:B------:R-:W-:Y:S01]  /*1360*/  @P1 IMAD.MOV R6, RZ, RZ, R7 ;  /* 0x000000ffff061224 */ /* 0x000fe200078e0207 */
[----:B------:R-:W-:-:S04]  /*1370*/  ISETP.NE.AND P1, PT, R21, R2, PT ;  /* 0x000000021500720c */ /* 0x000fc80003f25270 */
        /* <DEDUP_REMOVED lines=8> */
[----:B------:R-:W-:-:S03]  /*1400*/  PLOP3.LUT P0, PT, PT, PT, PT, 0x8, 0x80 ;  /* 0x000000000080781c */ /* 0x000fc60003f0e170 */
[C---:B------:R-:W-:Y:S02]  /*1410*/  VIADD R12, R7.reuse, 0x1 ;  /* 0x00000001070c7836 */ /* 0x040fe40000000000 */
[----:B------:R-:W-:-:S08]  /*1420*/  @P1 IADD3 R12, PT, PT, R7, RZ, RZ ;  /* 0x000000ff070c1210 */ /* 0x000fd00007ffe0ff */
.L_x_16:
[----:B------:R-:W-:-:S13]  /*1430*/  ISETP.NE.OR P0, PT, R3, R0, P0 ;  /* 0x000000000300720c */ /* 0x000fda0000705670 */
[----:B------:R-:W-:Y:S05]  /*1440*/  @!P0 BRA `(.L_x_12) ;  /* 0x0000000000508947 */ /* 0x000fea0003800000 */
.L_x_13:
[----:B0-----:R-:W-:-:S05]  /*1450*/  IMAD.WIDE.U32 R6, R3, 0x4, R4 ;  /* 0x0000000403067825 */ /* 0x001fca00078e0004 */
[----:B------:R-:W2:Y:S04]  /*1460*/  LDG.E R9, desc[UR8][R6.64] ;  /* 0x0000000806097981 */ /* 0x000ea8000c1e1900 */
[----:B------:R-:W3:Y:S04]  /*1470*/  LDG.E R11, desc[UR8][R6.64+0x4] ;  /* 0x00000408060b7981 */ /* 0x000ee8000c1e1900 */
[----:B------:R-:W4:Y:S04]  /*1480*/  LDG.E R13, desc[UR8][R6.64+0x8] ;  /* 0x00000808060d7981 */ /* 0x000f28000c1e1900 */
[----:B------:R-:W5:Y:S01]  /*1490*/  LDG.E R15, desc[UR8][R6.64+0xc] ;  /* 0x00000c08060f7981 */ /* 0x000f62000c1e1900 */
[----:B------:R-:W-:-:S02]  /*14a0*/  VIADD R8, R12, 0x1 ;  /* 0x000000010c087836 */ /* 0x000fc40000000000 */
[----:B------:R-:W-:Y:S01]  /*14b0*/  VIADD R3, R3, 0x4 ;  /* 0x0000000403037836 */ /* 0x000fe20000000000 */
[-C--:B--2---:R-:W-:Y:S02]  /*14c0*/  ISETP.NE.AND P0, PT, R9, R2.reuse, PT ;  /* 0x000000020900720c */ /* 0x084fe40003f05270 */
[----:B---3--:R-:W-:-:S11]  /*14d0*/  ISETP.NE.AND P1, PT, R11, R2, PT ;  /* 0x000000020b00720c */ /* 0x008fd60003f25270 */
[----:B------:R-:W-:Y:S01]  /*14e0*/  @P0 IMAD.MOV R8, RZ, RZ, R12 ;  /* 0x000000ffff080224 */ /* 0x000fe200078e020c */
[----:B----4-:R-:W-:-:S03]  /*14f0*/  ISETP.NE.AND P0, PT, R13, R2, PT ;  /* 0x000000020d00720c */ /* 0x010fc60003f05270 */
[C---:B------:R-:W-:Y:S01]  /*1500*/  VIADD R9, R8.reuse, 0x1 ;  /* 0x0000000108097836 */ /* 0x040fe20000000000 */
[----:B------:R-:W-:Y:S02]  /*1510*/  @P1 IADD3 R9, PT, PT, R8, RZ, RZ ;  /* 0x000000ff08091210 */ /* 0x000fe40007ffe0ff */
[----:B-----5:R-:W-:-:S03]  /*1520*/  ISETP.NE.AND P1, PT, R15, R2, PT ;  /* 0x000000020f00720c */ /* 0x020fc60003f25270 */
[----:B------:R-:W-:-:S04]  /*1530*/  VIADD R8, R9, 0x1 ;  /* 0x0000000109087836 */ /* 0x000fc80000000000 */
[----:B------:R-:W-:Y:S01]  /*1540*/  @P0 IMAD.MOV R8, RZ, RZ, R9 ;  /* 0x000000ffff080224 */ /* 0x000fe200078e0209 */
[----:B------:R-:W-:-:S04]  /*1550*/  ISETP.NE.AND P0, PT, R3, R0, PT ;  /* 0x000000000300720c */ /* 0x000fc80003f05270 */
[----:B------:R-:W-:Y:S01]  /*1560*/  IADD3 R12, PT, PT, R8, 0x1, RZ ;  /* 0x00000001080c7810 */ /* 0x000fe20007ffe0ff */
[----:B------:R-:W-:-:S08]  /*1570*/  @P1 IMAD.MOV R12, RZ, RZ, R8 ;  /* 0x000000ffff0c1224 */ /* 0x000fd000078e0208 */
[----:B------:R-:W-:Y:S05]  /*1580*/  @P0 BRA `(.L_x_13) ;  /* 0xfffffffc00b00947 */ /* 0x000fea000383ffff */
.L_x_12:
[----:B------:R-:W-:-:S09]  /*1590*/  UISETP.NE.AND UP0, UPT, UR5, URZ, UPT ;  /* 0x000000ff0500728c */ /* 0x000fd2000bf05270 */
[----:B------:R-:W-:Y:S05]  /*15a0*/  BRA.U !UP0, `(.L_x_2) ;  /* 0x0000000108307547 */ /* 0x000fea000b800000 */
[----:B------:R-:W1:Y:S01]  /*15b0*/  LDC.64 R6, c[0x0][0x388] ;  /* 0x0000e200ff067b82 */ /* 0x000e620000000a00 */
[----:B------:R-:W-:-:S05]  /*15c0*/  UMOV UR4, URZ ;  /* 0x000000ff00047c82 */ /* 0x000fca0008000000 */
.L_x_17:
[----:B01----:R-:W-:-:S06]  /*15d0*/  IMAD.WIDE.U32 R4, R0, 0x4, R6 ;  /* 0x0000000400047825 */ /* 0x003fcc00078e0006 */
[----:B------:R-:W2:Y:S01]  /*15e0*/  LDG.E R5, desc[UR8][R4.64] ;  /* 0x0000000804057981 */ /* 0x000ea2000c1e1900 */
[----:B------:R-:W-:Y:S01]  /*15f0*/  UIADD3 UR4, UPT, UPT, UR4, 0x1, URZ ;  /* 0x0000000104047890 */ /* 0x000fe2000fffe0ff */
[----:B------:R-:W-:Y:S01]  /*1600*/  VIADD R3, R12, 0x1 ;  /* 0x000000010c037836 */ /* 0x000fe20000000000 */
[----:B------:R-:W-:Y:S02]  /*1610*/  IADD3 R0, PT, PT, R0, 0x1, RZ ;  /* 0x0000000100007810 */ /* 0x000fe40007ffe0ff */
[----:B------:R-:W-:Y:S01]  /*1620*/  UISETP.NE.AND UP0, UPT, UR4, UR5, UPT ;  /* 0x000000050400728c */ /* 0x000fe2000bf05270 */
[----:B--2---:R-:W-:-:S13]  /*1630*/  ISETP.NE.AND P0, PT, R5, R2, PT ;  /* 0x000000020500720c */ /* 0x004fda0003f05270 */
[----:B------:R-:W-:-:S04]  /*1640*/  @P0 IMAD.MOV R3, RZ, RZ, R12 ;  /* 0x000000ffff030224 */ /* 0x000fc800078e020c */
[----:B------:R-:W-:Y:S01]  /*1650*/  IMAD.MOV.U32 R12, RZ, RZ, R3 ;  /* 0x000000ffff0c7224 */ /* 0x000fe200078e0003 */
[----:B------:R-:W-:Y:S06]  /*1660*/  BRA.U UP0, `(.L_x_17) ;  /* 0xfffffffd00d87547 */ /* 0x000fec000b83ffff */
.L_x_2:
[----:B0-----:R-:W0:Y:S01]  /*1670*/  LDC R5, c[0x0][0x3a0] ;  /* 0x0000e800ff057b82 */ /* 0x001e220000000800 */
[----:B------:R-:W-:Y:S01]  /*1680*/  BSSY.RECONVERGENT B1, `(.L_x_18) ;  /* 0x00002f9000017945 */ /* 0x000fe20003800200 */
[----:B0-----:R-:W-:-:S04]  /*1690*/  VIMNMX R0, PT, PT, R12, R5, PT ;  /* 0x000000050c007248 */ /* 0x001fc80003fe0100 */
[----:B------:R-:W-:-:S13]  /*16a0*/  ISETP.GE.AND P0, PT, R0, 0x1, PT ;  /* 0x000000010000780c */ /* 0x000fda0003f06270 */
[----:B------:R-:W-:Y:S05]  /*16b0*/  @!P0 BRA `(.L_x_19) ;  /* 0x0000002c00d48947 */ /* 0x000fea0003800000 */
[C---:B------:R-:W-:Y:S01]  /*16c0*/  ISETP.GE.U32.AND P0, PT, R5.reuse, 0x10, PT ;  /* 0x000000100500780c */ /* 0x040fe20003f06070 */
[----:B------:R-:W0:Y:S01]  /*16d0*/  I2F.F64.U32 R12, R12 ;  /* 0x0000000c000c7312 */ /* 0x000e220000201800 */
[----:B------:R-:W-:Y:S01]  /*16e0*/  IMAD R3, R2, R5, RZ ;  /* 0x0000000502037224 */ /* 0x000fe200078e02ff */
[----:B-1-34-:R-:W-:Y:S01]  /*16f0*/  LOP3.LUT R7, R5, 0xf, RZ, 0xc0, !PT ;  /* 0x0000000f05077812 */ /* 0x01afe200078ec0ff */
[----:B------:R-:W-:-:S09]  /*1700*/  IMAD.MOV.U32 R0, RZ, RZ, RZ ;  /* 0x000000ffff007224 */ /* 0x000fd200078e00ff */
[----:B------:R-:W-:Y:S05]  /*1710*/  @!P0 BRA `(.L_x_20) ;  /* 0x0000001800648947 */ /* 0x000fea0003800000 */
[----:B------:R-:W1:Y:S01]  /*1720*/  LDC.64 R10, c[0x0][0x390] ;  /* 0x0000e400ff0a7b82 */ /* 0x000e620000000a00 */
[----:B------:R-:W-:Y:S01]  /*1730*/  LOP3.LUT R0, R5, 0x7ffffff0, RZ, 0xc0, !PT ;  /* 0x7ffffff005007812 */ /* 0x000fe200078ec0ff */
[----:B------:R-:W-:-:S03]  /*1740*/  IMAD.MOV.U32 R9, RZ, RZ, R3 ;  /* 0x000000ffff097224 */ /* 0x000fc600078e0003 */
[----:B------:R-:W-:Y:S02]  /*1750*/  IADD3 R30, PT, PT, -R0, RZ, RZ ;  /* 0x000000ff001e7210 */ /* 0x000fe40007ffe1ff */
[----:B-1----:R-:W-:-:S05]  /*1760*/  IADD3 R10, P0, PT, R10, 0x40, RZ ;  /* 0x000000400a0a7810 */ /* 0x002fca0007f1e0ff */
[----:B------:R-:W-:-:S08]  /*1770*/  IMAD.X R11, RZ, RZ, R11, P0 ;  /* 0x000000ffff0b7224 */ /* 0x000fd000000e060b */
.L_x_53:
[----:B-1----:R-:W-:-:S05]  /*1780*/  IMAD.WIDE R14, R9, 0x8, R10 ;  /* 0x00000008090e7825 */ /* 0x002fca00078e020a */
[----:B------:R-:W2:Y:S01]  /*1790*/  LDG.E.64 R16, desc[UR8][R14.64+-0x40] ;  /* 0xffffc0080e107981 */ /* 0x000ea2000c1e1b00 */
[----:B0-----:R-:W0:Y:S01]  /*17a0*/  MUFU.RCP64H R5, R13 ;  /* 0x0000000d00057308 */ /* 0x001e220000001800 */
[----:B------:R-:W-:Y:S01]  /*17b0*/  IMAD.MOV.U32 R4, RZ, RZ, 0x1 ;  /* 0x00000001ff047424 */ /* 0x000fe200078e00ff */
[----:B------:R-:W-:Y:S01]  /*17c0*/  BSSY.RECONVERGENT B3, `(.L_x_21) ;  /* 0x0000015000037945 */ /* 0x000fe20003800200 */
[----:B------:R-:W-:-:S05]  /*17d0*/  VIADD R30, R30, 0x10 ;  /* 0x000000101e1e7836 */ /* 0x000fca0000000000 */
[----:B------:R-:W-:Y:S01]  /*17e0*/  ISETP.NE.AND P1, PT, R30, RZ, PT ;  /* 0x000000ff1e00720c */ /* 0x000fe20003f25270 */
[----:B0-----:R-:W-:-:S08]  /*17f0*/  DFMA R18, -R12, R4, 1 ;  /* 0x3ff000000c12742b */ /* 0x001fd00000000104 */
[----:B------:R-:W-:-:S08]  /*1800*/  DFMA R18, R18, R18, R18 ;  /* 0x000000121212722b */ /* 0x000fd00000000012 */
[----:B------:R-:W-:-:S08]  /*1810*/  DFMA R18, R4, R18, R4 ;  /* 0x000000120412722b */ /* 0x000fd00000000004 */
[----:B------:R-:W-:-:S08]  /*1820*/  DFMA R4, -R12, R18, 1 ;  /* 0x3ff000000c04742b */ /* 0x000fd00000000112 */
[----:B------:R-:W-:-:S08]  /*1830*/  DFMA R4, R18, R4, R18 ;  /* 0x000000041204722b */ /* 0x000fd00000000012 */
[----:B--2---:R-:W-:Y:S01]  /*1840*/  DMUL R18, R16, R4 ;  /* 0x0000000410127228 */ /* 0x004fe20000000000 */
[----:B------:R-:W-:-:S07]  /*1850*/  FSETP.GEU.AND P2, PT, |R17|, 6.5827683646048100446e-37, PT ;  /* 0x036000001100780b */ /* 0x000fce0003f4e200 */
[----:B------:R-:W-:-:S08]  /*1860*/  DFMA R20, -R12, R18, R16 ;  /* 0x000000120c14722b */ /* 0x000fd00000000110 */
[----:B------:R-:W-:-:S10]  /*1870*/  DFMA R4, R4, R20, R18 ;  /* 0x000000140404722b */ /* 0x000fd40000000012 */
[----:B------:R-:W-:-:S05]  /*1880*/  FFMA R6, RZ, R13, R5 ;  /* 0x0000000dff067223 */ /* 0x000fca0000000005 */
[----:B------:R-:W-:-:S13]  /*1890*/  FSETP.GT.AND P0, PT, |R6|, 1.469367938527859385e-39, PT ;  /* 0x001000000600780b */ /* 0x000fda0003f04200 */
[----:B------:R-:W-:Y:S05]  /*18a0*/  @P0 BRA P2, `(.L_x_22) ;  /* 0x0000000000180947 */ /* 0x000fea0001000000 */
[----:B------:R-:W-:Y:S01]  /*18b0*/  MOV R18, R12 ;  /* 0x0000000c00127202 */ /* 0x000fe20000000f00 */
[----:B------:R-:W-:Y:S01]  /*18c0*/  IMAD.MOV.U32 R21, RZ, RZ, R13 ;  /* 0x000000ffff157224 */ /* 0x000fe200078e000d */
[----:B------:R-:W-:-:S07]  /*18d0*/  MOV R4, 0x18f0 ;  /* 0x000018f000047802 */ /* 0x000fce0000000f00 */
[----:B------:R-:W-:Y:S05]  /*18e0*/  CALL.REL.NOINC `($__internal_0_$__cuda_sm20_div_rn_f64_full) ;  /* 0x0000002c00787944 */ /* 0x000fea0003c00000 */
[----:B------:R-:W-:Y:S02]  /*18f0*/  IMAD.MOV.U32 R4, RZ, RZ, R16 ;  /* 0x000000ffff047224 */ /* 0x000fe400078e0010 */
[----:B------:R-:W-:-:S07]  /*1900*/  IMAD.MOV.U32 R5, RZ, RZ, R17 ;  /* 0x000000ffff057224 */ /* 0x000fce00078e0011 */
.L_x_22:
[----:B------:R-:W-:Y:S05]  /*1910*/  BSYNC.RECONVERGENT B3 ;  /* 0x0000000000037941 */ /* 0x000fea0003800200 */
.L_x_21:
[----:B------:R-:W2:Y:S01]  /*1920*/  LDG.E.64 R18, desc[UR8][R14.64+-0x38] ;  /* 0xffffc8080e127981 */ /* 0x000ea2000c1e1b00 */
[----:B------:R-:W0:Y:S01]  /*1930*/  MUFU.RCP64H R17, R13 ;  /* 0x0000000d00117308 */ /* 0x000e220000001800 */
[----:B------:R-:W-:Y:S01]  /*1940*/  MOV R16, 0x1 ;  /* 0x0000000100107802 */ /* 0x000fe20000000f00 */
[----:B------:R-:W-:Y:S01]  /*1950*/  BSSY.RECONVERGENT B3, `(.L_x_23) ;  /* 0x0000014000037945 */ /* 0x000fe20003800200 */
[----:B------:R1:W-:Y:S04]  /*1960*/  STG.E.64 desc[UR8][R14.64+-0x40], R4 ;  /* 0xffffc0040e007986 */ /* 0x0003e8000c101b08 */
        /* <DEDUP_REMOVED lines=11> */
[----:B-1----:R-:W-:Y:S05]  /*1a20*/  @P0 BRA P2, `(.L_x_24) ;  /* 0x0000000000180947 */ /* 0x002fea0001000000 */
[----:B------:R-:W-:Y:S01]  /*1a30*/  IMAD.MOV.U32 R16, RZ, RZ, R18 ;  /* 0x000000ffff107224 */ /* 0x000fe200078e0012 */
[----:B------:R-:W-:Y:S01]  /*1a40*/  MOV R21, R13 ;  /* 0x0000000d00157202 */ /* 0x000fe20000000f00 */
[----:B------:R-:W-:Y:S01]  /*1a50*/  IMAD.MOV.U32 R17, RZ, RZ, R19 ;  /* 0x000000ffff117224 */ /* 0x000fe200078e0013 */
[----:B------:R-:W-:Y:S01]  /*1a60*/  MOV R4, 0x1a90 ;  /* 0x00001a9000047802 */ /* 0x000fe20000000f00 */
[----:B------:R-:W-:-:S07]  /*1a70*/  IMAD.MOV.U32 R18, RZ, RZ, R12 ;  /* 0x000000ffff127224 */ /* 0x000fce00078e000c */
[----:B------:R-:W-:Y:S05]  /*1a80*/  CALL.REL.NOINC `($__internal_0_$__cuda_sm20_div_rn_f64_full) ;  /* 0x0000002c00107944 */ /* 0x000fea0003c00000 */
.L_x_24:
[----:B------:R-:W-:Y:S05]  /*1a90*/  BSYNC.RECONVERGENT B3 ;  /* 0x0000000000037941 */ /* 0x000fea0003800200 */
.L_x_23:
[----:B------:R-:W2:Y:S01]  /*1aa0*/  LDG.E.64 R18, desc[UR8][R14.64+-0x30] ;  /* 0xffffd0080e127981 */ /* 0x000ea2000c1e1b00 */
[----:B------:R-:W0:Y:S01]  /*1ab0*/  MUFU.RCP64H R5, R13 ;  /* 0x0000000d00057308 */ /* 0x000e220000001800 */
[----:B------:R-:W-:Y:S01]  /*1ac0*/  IMAD.MOV.U32 R4, RZ, RZ, 0x1 ;  /* 0x00000001ff047424 */ /* 0x000fe200078e00ff */
        /* <DEDUP_REMOVED lines=20> */
[----:B------:R-:W-:Y:S02]  /*1c10*/  IMAD.MOV.U32 R4, RZ, RZ, R16 ;  /* 0x000000ffff047224 */ /* 0x000fe400078e0010 */
[----:B------:R-:W-:-:S07]  /*1c20*/  IMAD.MOV.U32 R5, RZ, RZ, R17 ;  /* 0x000000ffff057224 */ /* 0x000fce00078e0011 */
.L_x_26:
[----:B------:R-:W-:Y:S05]  /*1c30*/  BSYNC.RECONVERGENT B3 ;  /* 0x0000000000037941 */ /* 0x000fea0003800200 */
.L_x_25:
        /* <DEDUP_REMOVED lines=23> */
.L_x_28:
[----:B------:R-:W-:Y:S05]  /*1db0*/  BSYNC.RECONVERGENT B3 ;  /* 0x0000000000037941 */ /* 0x000fea0003800200 */
.L_x_27:
        /* <DEDUP_REMOVED lines=25> */
.L_x_30:
[----:B------:R-:W-:Y:S05]  /*1f50*/  BSYNC.RECONVERGENT B3 ;  /* 0x0000000000037941 */ /* 0x000fea0003800200 */
.L_x_29:
        /* <DEDUP_REMOVED lines=23> */
.L_x_32:
[----:B------:R-:W-:Y:S05]  /*20d0*/  BSYNC.RECONVERGENT B3 ;  /* 0x0000000000037941 */ /* 0x000fea0003800200 */
.L_x_31:
        /* <DEDUP_REMOVED lines=25> */
.L_x_34:
[----:B------:R-:W-:Y:S05]  /*2270*/  BSYNC.RECONVERGENT B3 ;  /* 0x0000000000037941 */ /* 0x000fea0003800200 */
.L_x_33:
        /* <DEDUP_REMOVED lines=23> */
.L_x_36:
[----:B------:R-:W-:Y:S05]  /*23f0*/  BSYNC.RECONVERGENT B3 ;  /* 0x0000000000037941 */ /* 0x000fea0003800200 */
.L_x_35:
        /* <DEDUP_REMOVED lines=25> */
.L_x_38:
[----:B------:R-:W-:Y:S05]  /*2590*/  BSYNC.RECONVERGENT B3 ;  /* 0x0000000000037941 */ /* 0x000fea0003800200 */
.L_x_37:
        /* <DEDUP_REMOVED lines=23> */
.L_x_40:
[----:B------:R-:W-:Y:S05]  /*2710*/  BSYNC.RECONVERGENT B3 ;  /* 0x0000000000037941 */ /* 0x000fea0003800200 */
.L_x_39:
        /* <DEDUP_REMOVED lines=25> */
.L_x_42:
[----:B------:R-:W-:Y:S05]  /*28b0*/  BSYNC.RECONVERGENT B3 ;  /* 0x0000000000037941 */ /* 0x000fea0003800200 */
.L_x_41:
        /* <DEDUP_REMOVED lines=23> */
.L_x_44:
[----:B------:R-:W-:Y:S05]  /*2a30*/  BSYNC.RECONVERGENT B3 ;  /* 0x0000000000037941 */ /* 0x000fea0003800200 */
.L_x_43:
        /* <DEDUP_REMOVED lines=25> */
.L_x_46:
[----:B------:R-:W-:Y:S05]  /*2bd0*/  BSYNC.RECONVERGENT B3 ;  /* 0x0000000000037941 */ /* 0x000fea0003800200 */
.L_x_45:
        /* <DEDUP_REMOVED lines=23> */
.L_x_48:
[----:B------:R-:W-:Y:S05]  /*2d50*/  BSYNC.RECONVERGENT B3 ;  /* 0x0000000000037941 */ /* 0x000fea0003800200 */
.L_x_47:
        /* <DEDUP_REMOVED lines=25> */
.L_x_50:
[----:B------:R-:W-:Y:S05]  /*2ef0*/  BSYNC.RECONVERGENT B3 ;  /* 0x0000000000037941 */ /* 0x000fea0003800200 */
.L_x_49:
        /* <DEDUP_REMOVED lines=23> */
.L_x_52:
[----:B------:R-:W-:Y:S05]  /*3070*/  BSYNC.RECONVERGENT B3 ;  /* 0x0000000000037941 */ /* 0x000fea0003800200 */
.L_x_51:
[----:B------:R1:W-:Y:S01]  /*3080*/  STG.E.64 desc[UR8][R14.64+0x38], R16 ;  /* 0x000038100e007986 */ /* 0x0003e2000c101b08 */
[----:B------:R-:W-:Y:S01]  /*3090*/  VIADD R9, R9, 0x10 ;  /* 0x0000001009097836 */ /* 0x000fe20000000000 */
[----:B------:R-:W-:Y:S06]  /*30a0*/  @P1 BRA `(.L_x_53) ;  /* 0xffffffe400b41947 */ /* 0x000fec000383ffff */
.L_x_20:
[----:B------:R-:W-:-:S13]  /*30b0*/  ISETP.NE.AND P0, PT, R7, RZ, PT ;  /* 0x000000ff0700720c */ /* 0x000fda0003f05270 */
[----:B------:R-:W-:Y:S05]  /*30c0*/  @!P0 BRA `(.L_x_19) ;  /* 0x0000001400508947 */ /* 0x000fea0003800000 */
[----:B------:R-:W2:Y:S01]  /*30d0*/  LDC R4, c[0x0][0x3a0] ;  /* 0x0000e800ff047b82 */ /* 0x000ea20000000800 */
[----:B------:R-:W-:Y:S02]  /*30e0*/  ISETP.GE.U32.AND P0, PT, R7, 0x8, PT ;  /* 0x000000080700780c */ /* 0x000fe40003f06070 */
[----:B--2---:R-:W-:-:S11]  /*30f0*/  LOP3.LUT R7, R4, 0x7, RZ, 0xc0, !PT ;  /* 0x0000000704077812 */ /* 0x004fd600078ec0ff */
[----:B------:R-:W-:Y:S05]  /*3100*/  @!P0 BRA `(.L_x_54) ;  /* 0x0000000c00108947 */ /* 0x000fea0003800000 */
[----:B------:R-:W2:Y:S01]  /*3110*/  LDC.64 R10, c[0x0][0x390] ;  /* 0x0000e400ff0a7b82 */ /* 0x000ea20000000a00 */
[----:B------:R-:W-:-:S04]  /*3120*/  IMAD.IADD R5, R3, 0x1, R0 ;  /* 0x0000000103057824 */ /* 0x000fc800078e0200 */
[----:B--2---:R-:W-:-:S05]  /*3130*/  IMAD.WIDE R10, R5, 0x8, R10 ;  /* 0x00000008050a7825 */ /* 0x004fca00078e020a */
[----:B-1----:R-:W2:Y:S01]  /*3140*/  LDG.E.64 R16, desc[UR8][R10.64] ;  /* 0x000000080a107981 */ /* 0x002ea2000c1e1b00 */
[----:B0-----:R-:W0:Y:S01]  /*3150*/  MUFU.RCP64H R5, R13 ;  /* 0x0000000d00057308 */ /* 0x001e220000001800 */
[----:B------:R-:W-:Y:S01]  /*3160*/  IMAD.MOV.U32 R4, RZ, RZ, 0x1 ;  /* 0x00000001ff047424 */ /* 0x000fe200078e00ff */
[----:B------:R-:W-:Y:S05]  /*3170*/  BSSY.RECONVERGENT B3, `(.L_x_55) ;  /* 0x0000013000037945 */ /* 0x000fea0003800200 */
        /* <DEDUP_REMOVED lines=18> */
.L_x_56:
[----:B------:R-:W-:Y:S05]  /*32a0*/  BSYNC.RECONVERGENT B3 ;  /* 0x0000000000037941 */ /* 0x000fea0003800200 */
.L_x_55:
        /* <DEDUP_REMOVED lines=18> */
[----:B------:R-:W-:Y:S01]  /*33d0*/  MOV R4, 0x3400 ;  /* 0x0000340000047802 */ /* 0x000fe20000000f00 */
[----:B------:R-:W-:-:S07]  /*33e0*/  IMAD.MOV.U32 R21, RZ, RZ, R13 ;  /* 0x000000ffff157224 */ /* 0x000fce00078e000d */
[----:B------:R-:W-:Y:S05]  /*33f0*/  CALL.REL.NOINC `($__internal_0_$__cuda_sm20_div_rn_f64_full) ;  /* 0x0000001000b47944 */ /* 0x000fea0003c00000 */
[----:B------:R-:W-:Y:S01]  /*3400*/  IMAD.MOV.U32 R4, RZ, RZ, R16 ;  /* 0x000000ffff047224 */ /* 0x000fe200078e0010 */
[----:B------:R-:W-:-:S07]  /*3410*/  MOV R5, R17 ;  /* 0x0000001100057202 */ /* 0x000fce0000000f00 */
.L_x_58:
[----:B------:R-:W-:Y:S05]  /*3420*/  BSYNC.RECONVERGENT B3 ;  /* 0x0000000000037941 */ /* 0x000fea0003800200 */
.L_x_57:
        /* <DEDUP_REMOVED lines=21> */
[----:B------:R-:W-:Y:S01]  /*3580*/  MOV R8, R16 ;  /* 0x0000001000087202 */ /* 0x000fe20000000f00 */
[----:B------:R-:W-:-:S07]  /*3590*/  IMAD.MOV.U32 R9, RZ, RZ, R17 ;  /* 0x000000ffff097224 */ /* 0x000fce00078e0011 */
.L_x_60:
[----:B------:R-:W-:Y:S05]  /*35a0*/  BSYNC.RECONVERGENT B3 ;  /* 0x0000000000037941 */ /* 0x000fea0003800200 */
.L_x_59:
        /* <DEDUP_REMOVED lines=18> */
[----:B------:R-:W-:Y:S02]  /*36d0*/  MOV R21, R13 ;  /* 0x0000000d00157202 */ /* 0x000fe40000000f00 */
[----:B------:R-:W-:-:S07]  /*36e0*/  MOV R4, 0x3700 ;  /* 0x0000370000047802 */ /* 0x000fce0000000f00 */
[----:B------:R-:W-:Y:S05]  /*36f0*/  CALL.REL.NOINC `($__internal_0_$__cuda_sm20_div_rn_f64_full) ;  /* 0x0000000c00f47944 */ /* 0x000fea0003c00000 */
[----:B------:R-:W-:Y:S02]  /*3700*/  IMAD.MOV.U32 R4, RZ, RZ, R16 ;  /* 0x000000ffff047224 */ /* 0x000fe400078e0010 */
[----:B------:R-:W-:-:S07]  /*3710*/  IMAD.MOV.U32 R5, RZ, RZ, R17 ;  /* 0x000000ffff057224 */ /* 0x000fce00078e0011 */
.L_x_62:
[----:B------:R-:W-:Y:S05]  /*3720*/  BSYNC.RECONVERGENT B3 ;  /* 0x0000000000037941 */ /* 0x000fea0003800200 */
.L_x_61:
        /* <DEDUP_REMOVED lines=17> */
[----:B------:R-:W-:Y:S01]  /*3840*/  MOV R18, R12 ;  /* 0x0000000c00127202 */ /* 0x000fe20000000f00 */
[----:B------:R-:W-:Y:S01]  /*3850*/  IMAD.MOV.U32 R21, RZ, RZ, R13 ;  /* 0x000000ffff157224 */ /* 0x000fe200078e000d */
[----:B------:R-:W-:-:S07]  /*3860*/  MOV R4, 0x3880 ;  /* 0x0000388000047802 */ /* 0x000fce0000000f00 */
[----:B------:R-:W-:Y:S05]  /*3870*/  CALL.REL.NOINC `($__internal_0_$__cuda_sm20_div_rn_f64_full) ;  /* 0x0000000c00947944 */ /* 0x000fea0003c00000 */
[----:B------:R-:W-:Y:S02]  /*3880*/  IMAD.MOV.U32 R8, RZ, RZ, R16 ;  /* 0x000000ffff087224 */ /* 0x000fe400078e0010 */
[----:B------:R-:W-:-:S07]  /*3890*/  IMAD.MOV.U32 R9, RZ, RZ, R17 ;  /* 0x000000ffff097224 */ /* 0x000fce00078e0011 */
.L_x_64:
[----:B------:R-:W-:Y:S05]  /*38a0*/  BSYNC.RECONVERGENT B3 ;  /* 0x0000000000037941 */ /* 0x000fea0003800200 */
.L_x_63:
        /* <DEDUP_REMOVED lines=23> */
.L_x_66:
[----:B------:R-:W-:Y:S05]  /*3a20*/  BSYNC.RECONVERGENT B3 ;  /* 0x0000000000037941 */ /* 0x000fea0003800200 */
.L_x_65:
        /* <DEDUP_REMOVED lines=23> */
.L_x_68:
[----:B------:R-:W-:Y:S05]  /*3ba0*/  BSYNC.RECONVERGENT B3 ;  /* 0x0000000000037941 */ /* 0x000fea0003800200 */
.L_x_67:
        /* <DEDUP_REMOVED lines=23> */
.L_x_70:
[----:B------:R-:W-:Y:S05]  /*3d20*/  BSYNC.RECONVERGENT B3 ;  /* 0x0000000000037941 */ /* 0x000fea0003800200 */
.L_x_69:
[----:B------:R2:W-:Y:S01]  /*3d30*/  STG.E.64 desc[UR8][R10.64+0x38], R4 ;  /* 0x000038040a007986 */ /* 0x0005e2000c101b08 */
[----:B------:R-:W-:-:S07]  /*3d40*/  VIADD R0, R0, 0x8 ;  /* 0x0000000800007836 */ /* 0x000fce0000000000 */
.L_x_54:
[----:B------:R-:W-:-:S13]  /*3d50*/  ISETP.NE.AND P0, PT, R7, RZ, PT ;  /* 0x000000ff0700720c */ /* 0x000fda0003f05270 */
[----:B------:R-:W-:Y:S05]  /*3d60*/  @!P0 BRA `(.L_x_19) ;  /* 0x0000000800288947 */ /* 0x000fea0003800000 */
[----:B--2---:R-:W2:Y:S01]  /*3d70*/  LDC R4, c[0x0][0x3a0] ;  /* 0x0000e800ff047b82 */ /* 0x004ea20000000800 */
[----:B------:R-:W-:Y:S02]  /*3d80*/  ISETP.GE.U32.AND P0, PT, R7, 0x4, PT ;  /* 0x000000040700780c */ /* 0x000fe40003f06070 */
[----:B--2---:R-:W-:-:S11]  /*3d90*/  LOP3.LUT R7, R4, 0x3, RZ, 0xc0, !PT ;  /* 0x0000000304077812 */ /* 0x004fd600078ec0ff */
[----:B------:R-:W-:Y:S05]  /*3da0*/  @!P0 BRA `(.L_x_71) ;  /* 0x0000000400908947 */ /* 0x000fea0003800000 */
[----:B------:R-:W2:Y:S01]  /*3db0*/  LDC.64 R10, c[0x0][0x390] ;  /* 0x0000e400ff0a7b82 */ /* 0x000ea20000000a00 */
[----:B------:R-:W-:-:S05]  /*3dc0*/  IADD3 R5, PT, PT, R3, R0, RZ ;  /* 0x0000000003057210 */ /* 0x000fca0007ffe0ff */
        /* <DEDUP_REMOVED lines=17> */
[----:B------:R-:W-:Y:S01]  /*3ee0*/  IMAD.MOV.U32 R18, RZ, RZ, R12 ;  /* 0x000000ffff127224 */ /* 0x000fe200078e000c */
[----:B------:R-:W-:Y:S01]  /*3ef0*/  MOV R4, 0x3f20 ;  /* 0x00003f2000047802 */ /* 0x000fe20000000f00 */
[----:B------:R-:W-:-:S07]  /*3f00*/  IMAD.MOV.U32 R21, RZ, RZ, R13 ;  /* 0x000000ffff157224 */ /* 0x000fce00078e000d */
[----:B------:R-:W-:Y:S05]  /*3f10*/  CALL.REL.NOINC `($__internal_0_$__cuda_sm20_div_rn_f64_full) ;  /* 0x0000000400ec7944 */ /* 0x000fea0003c00000 */
[----:B------:R-:W-:Y:S01]  /*3f20*/  MOV R8, R16 ;  /* 0x0000001000087202 */ /* 0x000fe20000000f00 */
[----:B------:R-:W-:-:S07]  /*3f30*/  IMAD.MOV.U32 R9, RZ, RZ, R17 ;  /* 0x000000ffff097224 */ /* 0x000fce00078e0011 */
.L_x_73:
[----:B------:R-:W-:Y:S05]  /*3f40*/  BSYNC.RECONVERGENT B3 ;  /* 0x0000000000037941 */ /* 0x000fea0003800200 */
.L_x_72:
        /* <DEDUP_REMOVED lines=23> */
.L_x_75:
[----:B------:R-:W-:Y:S05]  /*40c0*/  BSYNC.RECONVERGENT B3 ;  /* 0x0000000000037941 */ /* 0x000fea0003800200 */
.L_x_74:
        /* <DEDUP_REMOVED lines=23> */
.L_x_77:
[----:B------:R-:W-:Y:S05]  /*4240*/  BSYNC.RECONVERGENT B3 ;  /* 0x0000000000037941 */ /* 0x000fea0003800200 */
.L_x_76:
        /* <DEDUP_REMOVED lines=23> */
.L_x_79:
[----:B------:R-:W-:Y:S05]  /*43c0*/  BSYNC.RECONVERGENT B3 ;  /* 0x0000000000037941 */ /* 0x000fea0003800200 */
.L_x_78:
[----:B------:R2:W-:Y:S01]  /*43d0*/  STG.E.64 desc[UR8][R10.64+0x18], R4 ;  /* 0x000018040a007986 */ /* 0x0005e2000c101b08 */
[----:B------:R-:W-:-:S07]  /*43e0*/  VIADD R0, R0, 0x4 ;  /* 0x0000000400007836 */ /* 0x000fce0000000000 */
.L_x_71:
[----:B------:R-:W-:-:S13]  /*43f0*/  ISETP.NE.AND P0, PT, R7, RZ, PT ;  /* 0x000000ff0700720c */ /* 0x000fda0003f05270 */
[----:B------:R-:W-:Y:S05]  /*4400*/  @!P0 BRA `(.L_x_19) ;  /* 0x0000000000808947 */ /* 0x000fea0003800000 */
[----:B--2---:R-:W2:Y:S01]  /*4410*/  LDC.64 R10, c[0x0][0x390] ;  /* 0x0000e400ff0a7b82 */ /* 0x004ea20000000a00 */
[----:B------:R-:W-:Y:S02]  /*4420*/  IMAD.IADD R3, R3, 0x1, R0 ;  /* 0x0000000103037824 */ /* 0x000fe400078e0200 */
[----:B------:R-:W-:-:S07]  /*4430*/  IMAD.MOV R7, RZ, RZ, -R7 ;  /* 0x000000ffff077224 */ /* 0x000fce00078e0a07 */
.L_x_82:
[----:B012---:R-:W-:-:S05]  /*4440*/  IMAD.WIDE R14, R3, 0x8, R10 ;  /* 0x00000008030e7825 */ /* 0x007fca00078e020a */
[----:B------:R-:W2:Y:S01]  /*4450*/  LDG.E.64 R16, desc[UR8][R14.64] ;  /* 0x000000080e107981 */ /* 0x000ea2000c1e1b00 */
[----:B0-----:R-:W0:Y:S01]  /*4460*/  MUFU.RCP64H R5, R13 ;  /* 0x0000000d00057308 */ /* 0x001e220000001800 */
[----:B------:R-:W-:Y:S02]  /*4470*/  HFMA2 R4, -RZ, RZ, 0, 5.9604644775390625e-08 ;  /* 0x00000001ff047431 */ /* 0x000fe400000001ff */
[----:B------:R-:W-:Y:S01]  /*4480*/  VIADD R7, R7, 0x1 ;  /* 0x0000000107077836 */ /* 0x000fe20000000000 */
[----:B------:R-:W-:Y:S04]  /*4490*/  BSSY.RECONVERGENT B3, `(.L_x_80) ;  /* 0x0000014000037945 */ /* 0x000fe80003800200 */
        /* <DEDUP_REMOVED lines=19> */
.L_x_81:
[----:B------:R-:W-:Y:S05]  /*45d0*/  BSYNC.RECONVERGENT B3 ;  /* 0x0000000000037941 */ /* 0x000fea0003800200 */
.L_x_80:
[----:B------:R0:W-:Y:S01]  /*45e0*/  STG.E.64 desc[UR8][R14.64], R4 ;  /* 0x000000040e007986 */ /* 0x0001e2000c101b08 */
[----:B------:R-:W-:Y:S01]  /*45f0*/  VIADD R3, R3, 0x1 ;  /* 0x0000000103037836 */ /* 0x000fe20000000000 */
[----:B------:R-:W-:Y:S06]  /*4600*/  @P1 BRA `(.L_x_82) ;  /* 0xfffffffc008c1947 */ /* 0x000fec000383ffff */
.L_x_19:
[----:B------:R-:W-:Y:S05]  /*4610*/  BSYNC.RECONVERGENT B1 ;  /* 0x0000000000017941 */ /* 0x000fea0003800200 */
.L_x_18:
[----:B0-2---:R-:W0:Y:S02]  /*4620*/  LDC.64 R4, c[0x0][0x398] ;  /* 0x0000e600ff047b82 */ /* 0x005e240000000a00 */
[----:B0-----:R-:W-:-:S05]  /*4630*/  IMAD.WIDE R4, R2, 0x4, R4 ;  /* 0x0000000402047825 */ /* 0x001fca00078e0204 */
[----:B------:R0:W-:Y:S02]  /*4640*/  STG.E desc[UR8][R4.64], RZ ;  /* 0x000000ff04007986 */ /* 0x0001e4000c101908 */
.L_x_1:
[----:B------:R-:W-:Y:S05]  /*4650*/  BSYNC.RECONVERGENT B0 ;  /* 0x0000000000007941 */ /* 0x000fea0003800200 */
.L_x_0:
[----:B------:R-:W-:-:S13]  /*4660*/  ISETP.NE.AND P0, PT, R2, RZ, PT ;  /* 0x000000ff0200720c */ /* 0x000fda0003f05270 */
[----:B------:R-:W-:Y:S05]  /*4670*/  @P0 EXIT ;  /* 0x000000000000094d */ /* 0x000fea0003800000 */
[----:B0-----:R-:W0:Y:S08]  /*4680*/  LDC R5, c[0x0][0x3a4] ;  /* 0x0000e900ff057b82 */ /* 0x001e300000000800 */
[----:B------:R-:W0:Y:S02]  /*4690*/  LDC.64 R2, c[0x0][0x398] ;  /* 0x0000e600ff027b82 */ /* 0x000e240000000a00 */
[----:B0-----:R-:W-:-:S05]  /*46a0*/  IMAD.WIDE R2, R5, 0x4, R2 ;  /* 0x0000000405027825 */ /* 0x001fca00078e0202 */
[----:B------:R-:W-:Y:S01]  /*46b0*/  STG.E desc[UR8][R2.64], RZ ;  /* 0x000000ff02007986 */ /* 0x000fe2000c101908 */
[----:B------:R-:W-:Y:S05]  /*46c0*/  EXIT ;  /* 0x000000000000794d */ /* 0x000fea0003800000 */
        .weak           $__internal_0_$__cuda_sm20_div_rn_f64_full
        .type           $__internal_0_$__cuda_sm20_div_rn_f64_full,@function
        .size           $__internal_0_$__cuda_sm20_div_rn_f64_full,(.L_x_117 - $__internal_0_$__cuda_sm20_div_rn_f64_full)
$__internal_0_$__cuda_sm20_div_rn_f64_full:
[----:B------:R-:W-:Y:S01]  /*46d0*/  FSETP.GEU.AND P3, PT, |R17|, 1.469367938527859385e-39, PT ;  /* 0x001000001100780b */ /* 0x000fe20003f6e200 */
[----:B------:R-:W-:Y:S01]  /*46e0*/  IMAD.MOV.U32 R20, RZ, RZ, R18 ;  /* 0x000000ffff147224 */ /* 0x000fe200078e0012 */
[C---:B------:R-:W-:Y:S01]  /*46f0*/  FSETP.GEU.AND P0, PT, |R21|.reuse, 1.469367938527859385e-39, PT ;  /* 0x001000001500780b */ /* 0x040fe20003f0e200 */
[----:B------:R-:W-:Y:S01]  /*4700*/  IMAD.MOV.U32 R24, RZ, RZ, 0x1 ;  /* 0x00000001ff187424 */ /* 0x000fe200078e00ff */
[----:B------:R-:W-:Y:S01]  /*4710*/  LOP3.LUT R19, R21, 0x800fffff, RZ, 0xc0, !PT ;  /* 0x800fffff15137812 */ /* 0x000fe200078ec0ff */
[----:B------:R-:W-:Y:S01]  /*4720*/  BSSY.RECONVERGENT B2, `(.L_x_83) ;  /* 0x0000052000027945 */ /* 0x000fe20003800200 */
[----:B------:R-:W-:Y:S02]  /*4730*/  LOP3.LUT R5, R17, 0x7ff00000, RZ, 0xc0, !PT ;  /* 0x7ff0000011057812 */ /* 0x000fe400078ec0ff */
[----:B------:R-:W-:Y:S02]  /*4740*/  LOP3.LUT R19, R19, 0x3ff00000, RZ, 0xfc, !PT ;  /* 0x3ff0000013137812 */ /* 0x000fe400078efcff */
[----:B------:R-:W-:-:S03]  /*4750*/  LOP3.LUT R8, R21, 0x7ff00000, RZ, 0xc0, !PT ;  /* 0x7ff0000015087812 */ /* 0x000fc600078ec0ff */
[----:B------:R-:W-:Y:S01]  /*4760*/  @!P3 LOP3.LUT R6, R21, 0x7ff00000, RZ, 0xc0, !PT ;  /* 0x7ff000001506b812 */ /* 0x000fe200078ec0ff */
[----:B------:R-:W-:Y:S01]  /*4770*/  @!P3 IMAD.MOV.U32 R26, RZ, RZ, RZ ;  /* 0x000000ffff1ab224 */ /* 0x000fe200078e00ff */
[----:B------:R-:W-:Y:S01]  /*4780*/  @!P0 DMUL R18, R20, 8.98846567431157953865e+307 ;  /* 0x7fe0000014128828 */ /* 0x000fe20000000000 */
[C---:B------:R-:W-:Y:S02]  /*4790*/  ISETP.GE.U32.AND P2, PT, R5.reuse, R8, PT ;  /* 0x000000080500720c */ /* 0x040fe40003f46070 */
[----:B------:R-:W-:Y:S02]  /*47a0*/  @!P3 ISETP.GE.U32.AND P4, PT, R5, R6, PT ;  /* 0x000000060500b20c */ /* 0x000fe40003f86070 */
[----:B------:R-:W-:Y:S01]  /*47b0*/  MOV R6, 0x1ca00000 ;  /* 0x1ca0000000067802 */ /* 0x000fe20000000f00 */
[----:B------:R-:W0:Y:S03]  /*47c0*/  MUFU.RCP64H R25, R19 ;  /* 0x0000001300197308 */ /* 0x000e260000001800 */
[----:B------:R-:W-:-:S02]  /*47d0*/  @!P3 SEL R27, R6, 0x63400000, !P4 ;  /* 0x63400000061bb807 */ /* 0x000fc40006000000 */
[----:B------:R-:W-:Y:S02]  /*47e0*/  SEL R23, R6, 0x63400000, !P2 ;  /* 0x6340000006177807 */ /* 0x000fe40005000000 */
[--C-:B------:R-:W-:Y:S02]  /*47f0*/  @!P3 LOP3.LUT R22, R27, 0x80000000, R17.reuse, 0xf8, !PT ;  /* 0x800000001b16b812 */ /* 0x100fe400078ef811 */
[----:B------:R-:W-:Y:S02]  /*4800*/  LOP3.LUT R23, R23, 0x800fffff, R17, 0xf8, !PT ;  /* 0x800fffff17177812 */ /* 0x000fe400078ef811 */
[----:B------:R-:W-:Y:S01]  /*4810*/  @!P3 LOP3.LUT R27, R22, 0x100000, RZ, 0xfc, !PT ;  /* 0x00100000161bb812 */ /* 0x000fe200078efcff */
[----:B------:R-:W-:Y:S01]  /*4820*/  IMAD.MOV.U32 R22, RZ, RZ, R16 ;  /* 0x000000ffff167224 */ /* 0x000fe200078e0010 */
[----:B------:R-:W-:-:S05]  /*4830*/  @!P0 LOP3.LUT R8, R19, 0x7ff00000, RZ, 0xc0, !PT ;  /* 0x7ff0000013088812 */ /* 0x000fca00078ec0ff */
[----:B------:R-:W-:Y:S02]  /*4840*/  @!P3 DFMA R22, R22, 2, -R26 ;  /* 0x400000001616b82b */ /* 0x000fe4000000081a */
[----:B0-----:R-:W-:-:S08]  /*4850*/  DFMA R26, R24, -R18, 1 ;  /* 0x3ff00000181a742b */ /* 0x001fd00000000812 */
[----:B------:R-:W-:-:S08]  /*4860*/  DFMA R26, R26, R26, R26 ;  /* 0x0000001a1a1a722b */ /* 0x000fd0000000001a */
[----:B------:R-:W-:-:S08]  /*4870*/  DFMA R26, R24, R26, R24 ;  /* 0x0000001a181a722b */ /* 0x000fd00000000018 */
[----:B------:R-:W-:-:S08]  /*4880*/  DFMA R24, R26, -R18, 1 ;  /* 0x3ff000001a18742b */ /* 0x000fd00000000812 */
[----:B------:R-:W-:-:S08]  /*4890*/  DFMA R24, R26, R24, R26 ;  /* 0x000000181a18722b */ /* 0x000fd0000000001a */
[----:B------:R-:W-:-:S08]  /*48a0*/  DMUL R26, R24, R22 ;  /* 0x00000016181a7228 */ /* 0x000fd00000000000 */
[----:B------:R-:W-:-:S08]  /*48b0*/  DFMA R28, R26, -R18, R22 ;  /* 0x800000121a1c722b */ /* 0x000fd00000000016 */
[----:B------:R-:W-:Y:S01]  /*48c0*/  DFMA R28, R24, R28, R26 ;  /* 0x0000001c181c722b */ /* 0x000fe2000000001a */
[----:B------:R-:W-:Y:S02]  /*48d0*/  MOV R24, R5 ;  /* 0x0000000500187202 */ /* 0x000fe40000000f00 */
[----:B------:R-:W-:-:S05]  /*48e0*/  @!P3 LOP3.LUT R24, R23, 0x7ff00000, RZ, 0xc0, !PT ;  /* 0x7ff000001718b812 */ /* 0x000fca00078ec0ff */
[----:B------:R-:W-:-:S05]  /*48f0*/  VIADD R25, R24, 0xffffffff ;  /* 0xffffffff18197836 */ /* 0x000fca0000000000 */
[----:B------:R-:W-:Y:S01]  /*4900*/  ISETP.GT.U32.AND P0, PT, R25, 0x7feffffe, PT ;  /* 0x7feffffe1900780c */ /* 0x000fe20003f04070 */
[----:B------:R-:W-:-:S05]  /*4910*/  VIADD R25, R8, 0xffffffff ;  /* 0xffffffff08197836 */ /* 0x000fca0000000000 */
[----:B------:R-:W-:-:S13]  /*4920*/  ISETP.GT.U32.OR P0, PT, R25, 0x7feffffe, P0 ;  /* 0x7feffffe1900780c */ /* 0x000fda0000704470 */
[----:B------:R-:W-:Y:S05]  /*4930*/  @P0 BRA `(.L_x_84) ;  /* 0x00000000006c0947 */ /* 0x000fea0003800000 */
[----:B------:R-:W-:-:S04]  /*4940*/  LOP3.LUT R16, R21, 0x7ff00000, RZ, 0xc0, !PT ;  /* 0x7ff0000015107812 */ /* 0x000fc800078ec0ff */
[CC--:B------:R-:W-:Y:S02]  /*4950*/  VIADDMNMX R8, R5.reuse, -R16.reuse, 0xb9600000, !PT ;  /* 0xb960000005087446 */ /* 0x0c0fe40007800910 */
[----:B------:R-:W-:Y:S01]  /*4960*/  ISETP.GE.U32.AND P0, PT, R5, R16, PT ;  /* 0x000000100500720c */ /* 0x000fe20003f06070 */
[----:B------:R-:W-:Y:S01]  /*4970*/  IMAD.MOV.U32 R16, RZ, RZ, RZ ;  /* 0x000000ffff107224 */ /* 0x000fe200078e00ff */
[----:B------:R-:W-:Y:S02]  /*4980*/  VIMNMX R5, PT, PT, R8, 0x46a00000, PT ;  /* 0x46a0000008057848 */ /* 0x000fe40003fe0100 */
[----:B------:R-:W-:-:S05]  /*4990*/  SEL R6, R6, 0x63400000, !P0 ;  /* 0x6340000006067807 */ /* 0x000fca0004000000 */
[----:B------:R-:W-:-:S05]  /*49a0*/  IMAD.IADD R5, R5, 0x1, -R6 ;  /* 0x0000000105057824 */ /* 0x000fca00078e0a06 */
[----:B------:R-:W-:-:S06]  /*49b0*/  IADD3 R17, PT, PT, R5, 0x7fe00000, RZ ;  /* 0x7fe0000005117810 */ /* 0x000fcc0007ffe0ff */
[----:B------:R-:W-:-:S10]  /*49c0*/  DMUL R26, R28, R16 ;  /* 0x000000101c1a7228 */ /* 0x000fd40000000000 */
[----:B------:R-:W-:-:S13]  /*49d0*/  FSETP.GTU.AND P0, PT, |R27|, 1.469367938527859385e-39, PT ;  /* 0x001000001b00780b */ /* 0x000fda0003f0c200 */
[----:B------:R-:W-:Y:S05]  /*49e0*/  @P0 BRA `(.L_x_85) ;  /* 0x0000000000940947 */ /* 0x000fea0003800000 */
[----:B------:R-:W-:-:S06]  /*49f0*/  DFMA R18, R28, -R18, R22 ;  /* 0x800000121c12722b */ /* 0x000fcc0000000016 */
[----:B------:R-:W-:-:S04]  /*4a00*/  IMAD.MOV.U32 R18, RZ, RZ, RZ ;  /* 0x000000ffff127224 */ /* 0x000fc800078e00ff */
[C---:B------:R-:W-:Y:S02]  /*4a10*/  FSETP.NEU.AND P0, PT, R19.reuse, RZ, PT ;  /* 0x000000ff1300720b */ /* 0x040fe40003f0d000 */
[----:B------:R-:W-:-:S04]  /*4a20*/  LOP3.LUT R21, R19, 0x80000000, R21, 0x48, !PT ;  /* 0x8000000013157812 */ /* 0x000fc800078e4815 */
[----:B------:R-:W-:-:S07]  /*4a30*/  LOP3.LUT R19, R21, R17, RZ, 0xfc, !PT ;  /* 0x0000001115137212 */ /* 0x000fce00078efcff */
[----:B------:R-:W-:Y:S05]  /*4a40*/  @!P0 BRA `(.L_x_85) ;  /* 0x00000000007c8947 */ /* 0x000fea0003800000 */
[----:B------:R-:W-:Y:S01]  /*4a50*/  IMAD.MOV R17, RZ, RZ, -R5 ;  /* 0x000000ffff117224 */ /* 0x000fe200078e0a05 */
[----:B------:R-:W-:Y:S01]  /*4a60*/  MOV R16, RZ ;  /* 0x000000ff00107202 */ /* 0x000fe20000000f00 */
[----:B------:R-:W-:Y:S01]  /*4a70*/  DMUL.RP R18, R28, R18 ;  /* 0x000000121c127228 */ /* 0x000fe20000008000 */
[----:B------:R-:W-:-:S04]  /*4a80*/  IADD3 R5, PT, PT, -R5, -0x43300000, RZ ;  /* 0xbcd0000005057810 */ /* 0x000fc80007ffe1ff */
[----:B------:R-:W-:-:S05]  /*4a90*/  DFMA R16, R26, -R16, R28 ;  /* 0x800000101a10722b */ /* 0x000fca000000001c */
[----:B------:R-:W-:-:S05]  /*4aa0*/  LOP3.LUT R21, R19, R21, RZ, 0x3c, !PT ;  /* 0x0000001513157212 */ /* 0x000fca00078e3cff */
[----:B------:R-:W-:-:S04]  /*4ab0*/  FSETP.NEU.AND P0, PT, |R17|, R5, PT ;  /* 0x000000051100720b */ /* 0x000fc80003f0d200 */
[----:B------:R-:W-:Y:S02]  /*4ac0*/  FSEL R26, R18, R26, !P0 ;  /* 0x0000001a121a7208 */ /* 0x000fe40004000000 */
[----:B------:R-:W-:Y:S01]  /*4ad0*/  FSEL R27, R21, R27, !P0 ;  /* 0x0000001b151b7208 */ /* 0x000fe20004000000 */
[----:B------:R-:W-:Y:S06]  /*4ae0*/  BRA `(.L_x_85) ;  /* 0x0000000000547947 */ /* 0x000fec0003800000 */
.L_x_84:
[----:B------:R-:W-:-:S14]  /*4af0*/  DSETP.NAN.AND P0, PT, R16, R16, PT ;  /* 0x000000101000722a */ /* 0x000fdc0003f08000 */
[----:B------:R-:W-:Y:S05]  /*4b00*/  @P0 BRA `(.L_x_86) ;  /* 0x0000000000440947 */ /* 0x000fea0003800000 */
[----:B------:R-:W-:-:S14]  /*4b10*/  DSETP.NAN.AND P0, PT, R20, R20, PT ;  /* 0x000000141400722a */ /* 0x000fdc0003f08000 */
[----:B------:R-:W-:Y:S05]  /*4b20*/  @P0 BRA `(.L_x_87) ;  /* 0x0000000000300947 */ /* 0x000fea0003800000 */
[----:B------:R-:W-:Y:S01]  /*4b30*/  ISETP.NE.AND P0, PT, R24, R8, PT ;  /* 0x000000081800720c */ /* 0x000fe20003f05270 */
[----:B------:R-:W-:Y:S02]  /*4b40*/  IMAD.MOV.U32 R26, RZ, RZ, 0x0 ;  /* 0x00000000ff1a7424 */ /* 0x000fe400078e00ff */
[----:B------:R-:W-:-:S10]  /*4b50*/  IMAD.MOV.U32 R27, RZ, RZ, -0x80000 ;  /* 0xfff80000ff1b7424 */ /* 0x000fd400078e00ff */
[----:B------:R-:W-:Y:S05]  /*4b60*/  @!P0 BRA `(.L_x_85) ;  /* 0x0000000000348947 */ /* 0x000fea0003800000 */
[----:B------:R-:W-:Y:S02]  /*4b70*/  ISETP.NE.AND P0, PT, R24, 0x7ff00000, PT ;  /* 0x7ff000001800780c */ /* 0x000fe40003f05270 */
[----:B------:R-:W-:Y:S02]  /*4b80*/  LOP3.LUT R27, R17, 0x80000000, R21, 0x48, !PT ;  /* 0x80000000111b7812 */ /* 0x000fe400078e4815 */
[----:B------:R-:W-:-:S13]  /*4b90*/  ISETP.EQ.OR P0, PT, R8, RZ, !P0 ;  /* 0x000000ff0800720c */ /* 0x000fda0004702670 */
[----:B------:R-:W-:Y:S01]  /*4ba0*/  @P0 LOP3.LUT R5, R27, 0x7ff00000, RZ, 0xfc, !PT ;  /* 0x7ff000001b050812 */ /* 0x000fe200078efcff */
[----:B------:R-:W-:Y:S01]  /*4bb0*/  @!P0 IMAD.MOV.U32 R26, RZ, RZ, RZ ;  /* 0x000000ffff1a8224 */ /* 0x000fe200078e00ff */
[----:B------:R-:W-:-:S03]  /*4bc0*/  @P0 MOV R26, RZ ;  /* 0x000000ff001a0202 */ /* 0x000fc60000000f00 */
[----:B------:R-:W-:Y:S01]  /*4bd0*/  @P0 IMAD.MOV.U32 R27, RZ, RZ, R5 ;  /* 0x000000ffff1b0224 */ /* 0x000fe200078e0005 */
[----:B------:R-:W-:Y:S06]  /*4be0*/  BRA `(.L_x_85) ;  /* 0x0000000000147947 */ /* 0x000fec0003800000 */
.L_x_87:
[----:B------:R-:W-:Y:S01]  /*4bf0*/  LOP3.LUT R27, R21, 0x80000, RZ, 0xfc, !PT ;  /* 0x00080000151b7812 */ /* 0x000fe200078efcff */
[----:B------:R-:W-:Y:S01]  /*4c00*/  IMAD.MOV.U32 R26, RZ, RZ, R20 ;  /* 0x000000ffff1a7224 */ /* 0x000fe200078e0014 */
[----:B------:R-:W-:Y:S06]  /*4c10*/  BRA `(.L_x_85) ;  /* 0x0000000000087947 */ /* 0x000fec0003800000 */
.L_x_86:
[----:B------:R-:W-:Y:S01]  /*4c20*/  LOP3.LUT R27, R17, 0x80000, RZ, 0xfc, !PT ;  /* 0x00080000111b7812 */ /* 0x000fe200078efcff */
[----:B------:R-:W-:-:S07]  /*4c30*/  IMAD.MOV.U32 R26, RZ, RZ, R16 ;  /* 0x000000ffff1a7224 */ /* 0x000fce00078e0010 */
.L_x_85:
[----:B------:R-:W-:Y:S05]  /*4c40*/  BSYNC.RECONVERGENT B2 ;  /* 0x0000000000027941 */ /* 0x000fea0003800200 */
.L_x_83:
[----:B------:R-:W-:Y:S01]  /*4c50*/  IMAD.MOV.U32 R5, RZ, RZ, 0x0 ;  /* 0x00000000ff057424 */ /* 0x000fe200078e00ff */
[----:B------:R-:W-:Y:S01]  /*4c60*/  MOV R16, R26 ;  /* 0x0000001a00107202 */ /* 0x000fe20000000f00 */
[----:B------:R-:W-:Y:S02]  /*4c70*/  IMAD.MOV.U32 R17, RZ, RZ, R27 ;  /* 0x000000ffff117224 */ /* 0x000fe400078e001b */
[----:B------:R-:W-:Y:S05]  /*4c80*/  RET.REL.NODEC R4 `(_Z22calculateClusterCenterPdPiS_S0_iii) ;  /* 0xffffffb004dc7950 */ /* 0x000fea0003c3ffff */
.L_x_88:
[----:B------:R-:W-:-:S00]  /*4c90*/  BRA `(.L_x_88) ;  /* 0xfffffffc00fc7947 */ /* 0x000fc0000383ffff */
[----:B------:R-:W-:-:S00]  /*4ca0*/  NOP ;  /* 0x0000000000007918 */ /* 0x000fc00000000000 */
        /* <DEDUP_REMOVED lines=13> */
.L_x_117:


//--------------------- .text._Z12findClustersPdS_PiS0_iii --------------------------
	.section	.text._Z12findClustersPdS_PiS0_iii,"ax",@progbits
	.align	128
        .global         _Z12findClustersPdS_PiS0_iii
        .type           _Z12findClustersPdS_PiS0_iii,@function
        .size           _Z12findClustersPdS_PiS0_iii,(.L_x_118 - _Z12findClustersPdS_PiS0_iii)
        .other          _Z12findClustersPdS_PiS0_iii,@"STO_CUDA_ENTRY STV_DEFAULT"
_Z12findClustersPdS_PiS0_iii:
.text._Z12findClustersPdS_PiS0_iii:
[----:B------:R-:W0:Y:S01]  /*0000*/  LDC R1, c[0x0][0x37c] ;  /* 0x0000df00ff017b82 */ /* 0x000e220000000800 */
[----:B------:R-:W1:Y:S01]  /*0010*/  S2R R3, SR_TID.X ;  /* 0x0000000000037919 */ /* 0x000e620000002100 */
[----:B------:R-:W2:Y:S06]  /*0020*/  LDCU UR5, c[0x0][0x2fc] ;  /* 0x00005f80ff0577ac */ /* 0x000eac0008000800 */
[----:B------:R-:W1:Y:S01]  /*0030*/  S2UR UR6, SR_CTAID.X ;  /* 0x00000000000679c3 */ /* 0x000e620000002500 */
[----:B0-----:R-:W-:Y:S01]  /*0040*/  IADD3 R1, PT, PT, R1, -0x8, RZ ;  /* 0xfffffff801017810 */ /* 0x001fe20007ffe0ff */
[----:B------:R-:W0:Y:S01]  /*0050*/  LDCU UR7, c[0x0][0x3a8] ;  /* 0x00007500ff0777ac */ /* 0x000e220008000800 */
[----:B------:R-:W3:Y:S05]  /*0060*/  LDCU UR4, c[0x0][0x2f8] ;  /* 0x00005f00ff0477ac */ /* 0x000eea0008000800 */
[----:B------:R-:W1:Y:S01]  /*0070*/  LDC R16, c[0x0][0x360] ;  /* 0x0000d800ff107b82 */ /* 0x000e620000000800 */
[----:B---3--:R-:W-:-:S04]  /*0080*/  IADD3 R2, P1, PT, R1, UR4, RZ ;  /* 0x0000000401027c10 */ /* 0x008fc8000ff3e0ff */
[----:B--2---:R-:W-:Y:S01]  /*0090*/  IADD3.X R18, PT, PT, RZ, UR5, RZ, P1, !PT ;  /* 0x00000005ff127c10 */ /* 0x004fe20008ffe4ff */
[----:B-1----:R-:W-:-:S05]  /*00a0*/  IMAD R16, R16, UR6, R3 ;  /* 0x0000000610107c24 */ /* 0x002fca000f8e0203 */
[----:B0-----:R-:W-:-:S13]  /*00b0*/  ISETP.GE.AND P0, PT, R16, UR7, PT ;  /* 0x0000000710007c0c */ /* 0x001fda000bf06270 */
[----:B------:R-:W-:Y:S05]  /*00c0*/  @P0 EXIT ;  /* 0x000000000000094d */ /* 0x000fea0003800000 */
[----:B------:R-:W0:Y:S01]  /*00d0*/  LDCU UR6, c[0x0][0x3a0] ;  /* 0x00007400ff0677ac */ /* 0x000e220008000800 */
[----:B------:R-:W-:Y:S01]  /*00e0*/  HFMA2 R0, -RZ, RZ, 0, 0 ;  /* 0x00000000ff007431 */ /* 0x000fe200000001ff */
[----:B------:R-:W1:Y:S01]  /*00f0*/  LDCU.64 UR36, c[0x0][0x358] ;  /* 0x00006b00ff2477ac */ /* 0x000e620008000a00 */
[----:B0-----:R-:W-:-:S09]  /*0100*/  UISETP.GE.AND UP0, UPT, UR6, 0x1, UPT ;  /* 0x000000010600788c */ /* 0x001fd2000bf06270 */
[----:B-1----:R-:W-:Y:S05]  /*0110*/  BRA.U !UP0, `(.L_x_89) ;  /* 0x0000000508607547 */ /* 0x002fea000b800000 */
[----:B------:R-:W0:Y:S01]  /*0120*/  LDC.64 R4, c[0x0][0x380] ;  /* 0x0000e000ff047b82 */ /* 0x000e220000000a00 */
[----:B------:R-:W-:Y:S02]  /*0130*/  MOV R3, RZ ;  /* 0x000000ff00037202 */ /* 0x000fe40000000f00 */
[----:B------:R-:W-:Y:S01]  /*0140*/  CS2R R8, SRZ ;  /* 0x0000000000087805 */ /* 0x000fe2000001ff00 */
[----:B------:R-:W1:Y:S04]  /*0150*/  LDCU UR6, c[0x0][0x3a0] ;  /* 0x00007400ff0677ac */ /* 0x000e680008000800 */
[----:B------:R-:W2:Y:S02]  /*0160*/  LDC.64 R6, c[0x0][0x388] ;  /* 0x0000e200ff067b82 */ /* 0x000ea40000000a00 */
.L_x_92:
[----:B-1----:R-:W-:Y:S02]  /*0170*/  IMAD R13, R16, UR6, R3 ;  /* 0x00000006100d7c24 */ /* 0x002fe4000f8e0203 */
[----:B--2---:R-:W-:-:S04]  /*0180*/  IMAD.WIDE.U32 R10, R3, 0x8, R6 ;  /* 0x00000008030a7825 */ /* 0x004fc800078e0006 */
[----:B0-----:R-:W-:Y:S02]  /*0190*/  IMAD.WIDE R12, R13, 0x8, R4 ;  /* 0x000000080d0c7825 */ /* 0x001fe400078e0204 */
[----:B------:R-:W2:Y:S04]  /*01a0*/  LDG.E.64 R10, desc[UR36][R10.64] ;  /* 0x000000240a0a7981 */ /* 0x000ea8000c1e1b00 */
[----:B------:R-:W2:Y:S01]  /*01b0*/  LDG.E.64 R12, desc[UR36][R12.64] ;  /* 0x000000240c0c7981 */ /* 0x000ea2000c1e1b00 */
[----:B------:R-:W-:Y:S01]  /*01c0*/  BSSY.RECONVERGENT B0, `(.L_x_90) ;  /* 0x0000047000007945 */ /* 0x000fe20003800200 */
[----:B------:R-:W-:Y:S01]  /*01d0*/  MOV R17, 0x3f800000 ;  /* 0x3f80000000117802 */ /* 0x000fe20000000f00 */
[----:B--2---:R-:W-:-:S06]  /*01e0*/  DADD R14, R10, -R12 ;  /* 0x000000000a0e7229 */ /* 0x004fcc000000080c */
[----:B------:R-:W0:Y:S02]  /*01f0*/  F2F.F32.F64 R0, R14 ;  /* 0x0000000e00007310 */ /* 0x000e240000301000 */
[----:B0-----:R-:W-:-:S13]  /*0200*/  FSETP.NEU.AND P0, PT, R0, 1, PT ;  /* 0x3f8000000000780b */ /* 0x001fda0003f0d000 */
[----:B------:R-:W-:Y:S05]  /*0210*/  @!P0 BRA `(.L_x_91) ;  /* 0x0000000400048947 */ /* 0x000fea0003800000 */
[----:B------:R-:W-:-:S13]  /*0220*/  FSETP.NAN.AND P0, PT, |R0|, |R0|, PT ;  /* 0x400000000000720b */ /* 0x000fda0003f08200 */
[----:B------:R-:W-:Y:S01]  /*0230*/  @P0 FADD R17, R0, 2 ;  /* 0x4000000000110421 */ /* 0x000fe20000000000 */
[----:B------:R-:W-:Y:S06]  /*0240*/  @P0 BRA `(.L_x_91) ;  /* 0x0000000000f80947 */ /* 0x000fec0003800000 */
[C---:B------:R-:W-:Y:S01]  /*0250*/  FMUL R11, |R0|.reuse, 16777216 ;  /* 0x4b800000000b7820 */ /* 0x040fe20000400200 */
[----:B------:R-:W-:Y:S01]  /*0260*/  FSETP.GEU.AND P0, PT, |R0|, 1.175494350822287508e-38, PT ;  /* 0x008000000000780b */ /* 0x000fe20003f0e200 */
[----:B------:R-:W-:-:S03]  /*0270*/  IMAD.MOV.U32 R19, RZ, RZ, 0x3a2c32e4 ;  /* 0x3a2c32e4ff137424 */ /* 0x000fc600078e00ff */
[----:B------:R-:W-:Y:S02]  /*0280*/  FSEL R11, R11, |R0|, !P0 ;  /* 0x400000000b0b7208 */ /* 0x000fe40004000000 */
[----:B------:R-:W-:Y:S02]  /*0290*/  FSEL R14, RZ, -24, P0 ;  /* 0xc1c00000ff0e7808 */ /* 0x000fe40000000000 */
[----:B------:R-:W-:Y:S02]  /*02a0*/  IADD3 R10, PT, PT, R11, -0x3f3504f3, RZ ;  /* 0xc0cafb0d0b0a7810 */ /* 0x000fe40007ffe0ff */
[----:B------:R-:W-:Y:S02]  /*02b0*/  FSETP.NEU.AND P0, PT, |R0|, +INF , PT ;  /* 0x7f8000000000780b */ /* 0x000fe40003f0d200 */
[----:B------:R-:W-:Y:S02]  /*02c0*/  LOP3.LUT R10, R10, 0xff800000, RZ, 0xc0, !PT ;  /* 0xff8000000a0a7812 */ /* 0x000fe400078ec0ff */
[----:B------:R-:W-:-:S02]  /*02d0*/  FSETP.NEU.AND P0, PT, R0, RZ, P0 ;  /* 0x000000ff0000720b */ /* 0x000fc4000070d000 */
[----:B------:R-:W-:-:S05]  /*02e0*/  IADD3 R11, PT, PT, R11, -R10, RZ ;  /* 0x8000000a0b0b7210 */ /* 0x000fca0007ffe0ff */
[C---:B------:R-:W-:Y:S01]  /*02f0*/  FADD R12, R11.reuse, 1 ;  /* 0x3f8000000b0c7421 */ /* 0x040fe20000000000 */
[----:B------:R-:W-:Y:S01]  /*0300*/  FADD R15, R11, -1 ;  /* 0xbf8000000b0f7421 */ /* 0x000fe20000000000 */
[----:B------:R-:W-:-:S03]  /*0310*/  I2FP.F32.S32 R11, R10 ;  /* 0x0000000a000b7245 */ /* 0x000fc60000201400 */
[----:B------:R-:W-:Y:S01]  /*0320*/  FADD R13, R15, R15 ;  /* 0x0000000f0f0d7221 */ /* 0x000fe20000000000 */
[----:B------:R-:W0:Y:S01]  /*0330*/  MUFU.RCP R12, R12 ;  /* 0x0000000c000c7308 */ /* 0x000e220000001000 */
[----:B------:R-:W-:Y:S02]  /*0340*/  @!P0 FADD R0, R0, R0 ;  /* 0x0000000000008221 */ /* 0x000fe40000000000 */
[----:B0-----:R-:W-:Y:S01]  /*0350*/  FMUL R10, R12, R13 ;  /* 0x0000000d0c0a7220 */ /* 0x001fe20000400000 */
[----:B------:R-:W-:-:S03]  /*0360*/  FFMA R13, R11, 1.1920928955078125e-07, R14 ;  /* 0x340000000b0d7823 */ /* 0x000fc6000000000e */
[----:B------:R-:W-:Y:S01]  /*0370*/  FADD R17, R15, -R10 ;  /* 0x8000000a0f117221 */ /* 0x000fe20000000000 */
[CC--:B------:R-:W-:Y:S01]  /*0380*/  FMUL R14, R10.reuse, R10.reuse ;  /* 0x0000000a0a0e7220 */ /* 0x0c0fe20000400000 */
[----:B------:R-:W-:Y:S02]  /*0390*/  FFMA R11, R10, 1.4426950216293334961, R13 ;  /* 0x3fb8aa3b0a0b7823 */ /* 0x000fe4000000000d */
[----:B------:R-:W-:Y:S01]  /*03a0*/  FADD R20, R17, R17 ;  /* 0x0000001111147221 */ /* 0x000fe20000000000 */
[C---:B------:R-:W-:Y:S01]  /*03b0*/  FFMA R17, R14.reuse, R19, 0.0032181653659790754318 ;  /* 0x3b52e7db0e117423 */ /* 0x040fe20000000013 */
[----:B------:R-:W-:Y:S02]  /*03c0*/  FADD R13, R13, -R11 ;  /* 0x8000000b0d0d7221 */ /* 0x000fe40000000000 */
[----:B------:R-:W-:Y:S01]  /*03d0*/  FFMA R15, R15, -R10, R20 ;  /* 0x8000000a0f0f7223 */ /* 0x000fe20000000014 */
[----:B------:R-:W-:Y:S01]  /*03e0*/  FFMA R17, R14, R17, 0.018033718690276145935 ;  /* 0x3c93bb730e117423 */ /* 0x000fe20000000011 */
[----:B------:R-:W-:-:S02]  /*03f0*/  FFMA R20, R10, 1.4426950216293334961, R13 ;  /* 0x3fb8aa3b0a147823 */ /* 0x000fc4000000000d */
[----:B------:R-:W-:Y:S01]  /*0400*/  FMUL R15, R12, R15 ;  /* 0x0000000f0c0f7220 */ /* 0x000fe20000400000 */
[----:B------:R-:W-:-:S03]  /*0410*/  FFMA R17, R14, R17, 0.12022458761930465698 ;  /* 0x3df6384f0e117423 */ /* 0x000fc60000000011 */
[----:B------:R-:W-:Y:S01]  /*0420*/  FFMA R13, R15, 1.4426950216293334961, R20 ;  /* 0x3fb8aa3b0f0d7823 */ /* 0x000fe20000000014 */
[----:B------:R-:W-:-:S03]  /*0430*/  FMUL R17, R14, R17 ;  /* 0x000000110e117220 */ /* 0x000fc60000400000 */
[----:B------:R-:W-:Y:S01]  /*0440*/  FFMA R14, R10, 1.9251366722983220825e-08, R13 ;  /* 0x32a55e340a0e7823 */ /* 0x000fe2000000000d */
[----:B------:R-:W-:-:S04]  /*0450*/  FMUL R12, R17, 3 ;  /* 0x40400000110c7820 */ /* 0x000fc80000400000 */
[----:B------:R-:W-:Y:S01]  /*0460*/  FFMA R12, R15, R12, R14 ;  /* 0x0000000c0f0c7223 */ /* 0x000fe2000000000e */
[----:B------:R-:W-:-:S03]  /*0470*/  HFMA2 R14, -RZ, RZ, 0.64013671875, -15.109375 ;  /* 0x391fcb8eff0e7431 */ /* 0x000fc600000001ff */
[----:B------:R-:W-:-:S04]  /*0480*/  FFMA R12, R10, R17, R12 ;  /* 0x000000110a0c7223 */ /* 0x000fc8000000000c */
[----:B------:R-:W-:-:S04]  /*0490*/  FADD R13, R11, R12 ;  /* 0x0000000c0b0d7221 */ /* 0x000fc80000000000 */
[----:B------:R-:W-:Y:S01]  /*04a0*/  FMUL R10, R13, 2 ;  /* 0x400000000d0a7820 */ /* 0x000fe20000400000 */
[----:B------:R-:W-:-:S03]  /*04b0*/  FADD R11, -R11, R13 ;  /* 0x0000000d0b0b7221 */ /* 0x000fc60000000100 */
[----:B------:R-:W0:Y:S01]  /*04c0*/  FRND R15, R10 ;  /* 0x0000000a000f7307 */ /* 0x000e220000201000 */
[----:B------:R-:W-:Y:S01]  /*04d0*/  FADD R12, R12, -R11 ;  /* 0x8000000b0c0c7221 */ /* 0x000fe20000000000 */
[----:B------:R-:W-:Y:S01]  /*04e0*/  FFMA R13, R13, 2, -R10 ;  /* 0x400000000d0d7823 */ /* 0x000fe2000000080a */
[----:B------:R-:W-:-:S03]  /*04f0*/  FSETP.GT.AND P2, PT, |R10|, 152, PT ;  /* 0x431800000a00780b */ /* 0x000fc60003f44200 */
[----:B------:R-:W-:Y:S02]  /*0500*/  FFMA R12, R12, 2, R13 ;  /* 0x400000000c0c7823 */ /* 0x000fe4000000000d */
[----:B------:R-:W1:Y:S01]  /*0510*/  F2I.NTZ R13, R10 ;  /* 0x0000000a000d7305 */ /* 0x000e620000203100 */
[----:B0-----:R-:W-:Y:S01]  /*0520*/  FADD R11, R10, -R15 ;  /* 0x8000000f0a0b7221 */ /* 0x001fe20000000000 */
[----:B------:R-:W-:-:S03]  /*0530*/  FSETP.GT.AND P1, PT, R15, RZ, PT ;  /* 0x000000ff0f00720b */ /* 0x000fc60003f24000 */
[----:B------:R-:W-:-:S04]  /*0540*/  FADD R11, R11, R12 ;  /* 0x0000000c0b0b7221 */ /* 0x000fc80000000000 */
[----:B------:R-:W-:-:S04]  /*0550*/  FFMA R12, R11, R14, 0.0013391353422775864601 ;  /* 0x3aaf85ed0b0c7423 */ /* 0x000fc8000000000e */
[----:B------:R-:W-:-:S04]  /*0560*/  FFMA R12, R11, R12, 0.0096188392490148544312 ;  /* 0x3c1d98560b0c7423 */ /* 0x000fc8000000000c */
[----:B------:R-:W-:-:S04]  /*0570*/  FFMA R12, R11, R12, 0.055503588169813156128 ;  /* 0x3d6357bb0b0c7423 */ /* 0x000fc8000000000c */
[C---:B------:R-:W-:Y:S01]  /*0580*/  FFMA R14, R11.reuse, R12, 0.24022644758224487305 ;  /* 0x3e75fdec0b0e7423 */ /* 0x040fe2000000000c */
[----:B------:R-:W-:Y:S02]  /*0590*/  SEL R12, RZ, 0x83000000, P1 ;  /* 0x83000000ff0c7807 */ /* 0x000fe40000800000 */
[----:B------:R-:W-:Y:S01]  /*05a0*/  FSETP.GEU.AND P1, PT, R10, RZ, PT ;  /* 0x000000ff0a00720b */ /* 0x000fe20003f2e000 */
[----:B------:R-:W-:Y:S01]  /*05b0*/  FFMA R20, R11, R14, 0.69314718246459960938 ;  /* 0x3f3172180b147423 */ /* 0x000fe2000000000e */
[----:B------:R-:W-:Y:S02]  /*05c0*/  IADD3 R14, PT, PT, R12, 0x7f000000, RZ ;  /* 0x7f0000000c0e7810 */ /* 0x000fe40007ffe0ff */
[----:B-1----:R-:W-:Y:S01]  /*05d0*/  LEA R13, R13, -R12, 0x17 ;  /* 0x8000000c0d0d7211 */ /* 0x002fe200078eb8ff */
[----:B------:R-:W-:Y:S01]  /*05e0*/  FFMA R11, R11, R20, 1 ;  /* 0x3f8000000b0b7423 */ /* 0x000fe20000000014 */
[----:B------:R-:W-:-:S03]  /*05f0*/  FSEL R17, RZ, +INF , !P1 ;  /* 0x7f800000ff117808 */ /* 0x000fc60004800000 */
[----:B------:R-:W-:-:S04]  /*0600*/  FMUL R14, R14, R11 ;  /* 0x0000000b0e0e7220 */ /* 0x000fc80000400000 */
[----:B------:R-:W-:Y:S01]  /*0610*/  @!P2 FMUL R17, R13, R14 ;  /* 0x0000000e0d11a220 */ /* 0x000fe20000400000 */
[----:B------:R-:W-:-:S07]  /*0620*/  @!P0 LOP3.LUT R17, R0, 0x7fffffff, RZ, 0xc0, !PT ;  /* 0x7fffffff00118812 */ /* 0x000fce00078ec0ff */
.L_x_91:
[----:B------:R-:W-:Y:S05]  /*0630*/  BSYNC.RECONVERGENT B0 ;  /* 0x0000000000007941 */ /* 0x000fea0003800200 */
.L_x_90:
[----:B------:R-:W-:Y:S01]  /*0640*/  IADD3 R3, PT, PT, R3, 0x1, RZ ;  /* 0x0000000103037810 */ /* 0x000fe20007ffe0ff */
[----:B------:R-:W0:Y:S03]  /*0650*/  F2F.F64.F32 R10, R17 ;  /* 0x00000011000a7310 */ /* 0x000e260000201800 */
[----:B------:R-:W-:Y:S01]  /*0660*/  ISETP.NE.AND P0, PT, R3, UR6, PT ;  /* 0x0000000603007c0c */ /* 0x000fe2000bf05270 */
[----:B0-----:R-:W-:-:S12]  /*0670*/  DADD R8, R10, R8 ;  /* 0x000000000a087229 */ /* 0x001fd80000000008 */
[----:B------:R-:W-:Y:S05]  /*0680*/  @P0 BRA `(.L_x_92) ;  /* 0xfffffff800b80947 */ /* 0x000fea000383ffff */
[----:B------:R0:W1:Y:S02]  /*0690*/  F2F.F32.F64 R0, R8 ;  /* 0x0000000800007310 */ /* 0x0000640000301000 */
.L_x_89:
[----:B------:R-:W2:Y:S01]  /*06a0*/  LDCU UR4, c[0x0][0x3a4] ;  /* 0x00007480ff0477ac */ /* 0x000ea20008000800 */
[----:B------:R-:W-:Y:S01]  /*06b0*/  MOV R19, RZ ;  /* 0x000000ff00137202 */ /* 0x000fe20000000f00 */
[----:B--2---:R-:W-:-:S09]  /*06c0*/  UISETP.GE.AND UP0, UPT, UR4, 0x2, UPT ;  /* 0x000000020400788c */ /* 0x004fd2000bf06270 */
[----:B------:R-:W-:Y:S05]  /*06d0*/  BRA.U !UP0, `(.L_x_93) ;  /* 0x0000000908d07547 */ /* 0x000fea000b800000 */
[----:B-1----:R-:W-:Y:S01]  /*06e0*/  IADD3 R3, PT, PT, R0, -0xd000000, RZ ;  /* 0xf300000000037810 */ /* 0x002fe20007ffe0ff */
[----:B------:R1:W2:Y:S01]  /*06f0*/  MUFU.RSQ R5, R0 ;  /* 0x0000000000057308 */ /* 0x0002a20000001400 */
[----:B------:R-:W-:Y:S01]  /*0700*/  UISETP.GE.AND UP0, UPT, UR6, 0x1, UPT ;  /* 0x000000010600788c */ /* 0x000fe2000bf06270 */
[----:B------:R-:W-:Y:S01]  /*0710*/  BSSY.RECONVERGENT B0, `(.L_x_94) ;  /* 0x000000d000007945 */ /* 0x000fe20003800200 */
[----:B------:R-:W-:-:S13]  /*0720*/  ISETP.GT.U32.AND P0, PT, R3, 0x727fffff, PT ;  /* 0x727fffff0300780c */ /* 0x000fda0003f04070 */
[----:B-1----:R-:W-:Y:S05]  /*0730*/  @!P0 BRA `(.L_x_95) ;  /* 0x0000000000188947 */ /* 0x002fea0003800000 */
[----:B------:R-:W-:Y:S01]  /*0740*/  BSSY.RECONVERGENT B1, `(.L_x_96) ;  /* 0x0000003000017945 */ /* 0x000fe20003800200 */
[----:B------:R-:W-:-:S07]  /*0750*/  MOV R12, 0x770 ;  /* 0x00000770000c7802 */ /* 0x000fce0000000f00 */
[----:B0-2---:R-:W-:Y:S05]  /*0760*/  CALL.REL.NOINC `($__internal_1_$__cuda_sm20_sqrt_rn_f32_slowpath) ;  /* 0x0000000c00747944 */ /* 0x005fea0003c00000 */
[----:B------:R-:W-:Y:S05]  /*0770*/  BSYNC.RECONVERGENT B1 ;  /* 0x0000000000017941 */ /* 0x000fea0003800200 */
.L_x_96:
[----:B------:R-:W-:Y:S01]  /*0780*/  IMAD.MOV.U32 R4, RZ, RZ, R0 ;  /* 0x000000ffff047224 */ /* 0x000fe200078e0000 */
[----:B------:R-:W-:Y:S06]  /*0790*/  BRA `(.L_x_97) ;  /* 0x0000000000107947 */ /* 0x000fec0003800000 */
.L_x_95:
[C---:B--2---:R-:W-:Y:S01]  /*07a0*/  FMUL.FTZ R3, R5.reuse, R0 ;  /* 0x0000000005037220 */ /* 0x044fe20000410000 */
[----:B------:R-:W-:-:S03]  /*07b0*/  FMUL.FTZ R4, R5, 0.5 ;  /* 0x3f00000005047820 */ /* 0x000fc60000410000 */
[----:B------:R-:W-:-:S04]  /*07c0*/  FFMA R0, -R3, R3, R0 ;  /* 0x0000000303007223 */ /* 0x000fc80000000100 */
[----:B------:R-:W-:-:S07]  /*07d0*/  FFMA R4, R0, R4, R3 ;  /* 0x0000000400047223 */ /* 0x000fce0000000003 */
.L_x_97:
[----:B------:R-:W-:Y:S05]  /*07e0*/  BSYNC.RECONVERGENT B0 ;  /* 0x0000000000007941 */ /* 0x000fea0003800200 */
.L_x_94:
[----:B------:R-:W1:Y:S01]  /*07f0*/  F2F.F64.F32 R4, R4 ;  /* 0x0000000400047310 */ /* 0x000e620000201800 */
[----:B------:R-:W-:Y:S05]  /*0800*/  BRA.U !UP0, `(.L_x_98) ;  /* 0x0000000908047547 */ /* 0x000fea000b800000 */
[----:B------:R-:W2:Y:S01]  /*0810*/  LDCU UR4, c[0x0][0x3a0] ;  /* 0x00007400ff0477ac */ /* 0x000ea20008000800 */
[----:B------:R-:W-:Y:S01]  /*0820*/  HFMA2 R10, -RZ, RZ, 0, 5.9604644775390625e-08 ;  /* 0x00000001ff0a7431 */ /* 0x000fe200000001ff */
[----:B------:R-:W-:Y:S01]  /*0830*/  MOV R19, RZ ;  /* 0x000000ff00137202 */ /* 0x000fe20000000f00 */
[----:B--2---:R-:W-:Y:S01]  /*0840*/  IMAD R3, R16, UR4, RZ ;  /* 0x0000000410037c24 */ /* 0x004fe2000f8e02ff */
[----:B------:R-:W-:Y:S02]  /*0850*/  UIMAD.WIDE.U32 UR8, UR4, 0x8, URZ ;  /* 0x00000008040878a5 */ /* 0x000fe4000f8e00ff */
[----:B------:R-:W-:-:S12]  /*0860*/  UIADD3 UR5, UPT, UPT, -UR4, URZ, URZ ;  /* 0x000000ff04057290 */ /* 0x000fd8000fffe1ff */
.L_x_106:
[----:B------:R-:W2:Y:S01]  /*0870*/  LDC.64 R6, c[0x0][0x388] ;  /* 0x0000e200ff067b82 */ /* 0x000ea20000000a00 */
[----:B------:R-:W-:Y:S01]  /*0880*/  IMAD R11, R10, UR9, RZ ;  /* 0x000000090a0b7c24 */ /* 0x000fe2000f8e02ff */
[----:B------:R-:W-:Y:S01]  /*0890*/  MOV R15, R3 ;  /* 0x00000003000f7202 */ /* 0x000fe20000000f00 */
[----:B------:R-:W-:-:S05]  /*08a0*/  UMOV UR4, UR5 ;  /* 0x0000000500047c82 */ /* 0x000fca0008000000 */
[----:B0-----:R-:W0:Y:S01]  /*08b0*/  LDC.64 R8, c[0x0][0x380] ;  /* 0x0000e000ff087b82 */ /* 0x001e220000000a00 */
[----:B--2---:R-:W-:-:S05]  /*08c0*/  IMAD.WIDE.U32 R6, R10, UR8, R6 ;  /* 0x000000080a067c25 */ /* 0x004fca000f8e0006 */
[----:B------:R-:W-:Y:S02]  /*08d0*/  IADD3 R11, PT, PT, R7, R11, RZ ;  /* 0x0000000b070b7210 */ /* 0x000fe40007ffe0ff */
[----:B------:R-:W-:Y:S02]  /*08e0*/  MOV R0, R6 ;  /* 0x0000000600007202 */ /* 0x000fe40000000f00 */
[----:B0-----:R-:W-:-:S07]  /*08f0*/  CS2R R6, SRZ ;  /* 0x0000000000067805 */ /* 0x001fce000001ff00 */
.L_x_102:
[----:B------:R-:W-:Y:S01]  /*0900*/  IMAD.WIDE R20, R15, 0x8, R8 ;  /* 0x000000080f147825 */ /* 0x000fe200078e0208 */
[----:B------:R-:W-:-:S03]  /*0910*/  MOV R22, R0 ;  /* 0x0000000000167202 */ /* 0x000fc60000000f00 */
[----:B------:R-:W-:Y:S02]  /*0920*/  IMAD.MOV.U32 R23, RZ, RZ, R11 ;  /* 0x000000ffff177224 */ /* 0x000fe400078e000b */
[----:B------:R-:W2:Y:S04]  /*0930*/  LDG.E.64 R20, desc[UR36][R20.64] ;  /* 0x0000002414147981 */ /* 0x000ea8000c1e1b00 */
[----:B------:R-:W2:Y:S01]  /*0940*/  LDG.E.64 R12, desc[UR36][R22.64] ;  /* 0x00000024160c7981 */ /* 0x000ea2000c1e1b00 */
[----:B------:R-:W-:Y:S01]  /*0950*/  UIADD3 UR4, UPT, UPT, UR4, 0x1, URZ ;  /* 0x0000000104047890 */ /* 0x000fe2000fffe0ff */
[----:B------:R-:W-:Y:S03]  /*0960*/  BSSY.RECONVERGENT B0, `(.L_x_99) ;  /* 0x000004a000007945 */ /* 0x000fe60003800200 */
[----:B------:R-:W-:Y:S01]  /*0970*/  UISETP.NE.AND UP0, UPT, UR4, URZ, UPT ;  /* 0x000000ff0400728c */ /* 0x000fe2000bf05270 */
[----:B------:R-:W-:Y:S01]  /*0980*/  MOV R14, 0x3f800000 ;  /* 0x3f800000000e7802 */ /* 0x000fe20000000f00 */
[----:B--2---:R-:W-:-:S10]  /*0990*/  DADD R12, R12, -R20 ;  /* 0x000000000c0c7229 */ /* 0x004fd40000000814 */
[----:B------:R-:W0:Y:S02]  /*09a0*/  F2F.F32.F64 R12, R12 ;  /* 0x0000000c000c7310 */ /* 0x000e240000301000 */
[----:B0-----:R-:W-:-:S13]  /*09b0*/  FSETP.NEU.AND P0, PT, R12, 1, PT ;  /* 0x3f8000000c00780b */ /* 0x001fda0003f0d000 */
[----:B------:R-:W-:Y:S05]  /*09c0*/  @!P0 BRA `(.L_x_100) ;  /* 0x00000004000c8947 */ /* 0x000fea0003800000 */
[----:B------:R-:W-:-:S13]  /*09d0*/  FSETP.NAN.AND P0, PT, |R12|, |R12|, PT ;  /* 0x4000000c0c00720b */ /* 0x000fda0003f08200 */
[----:B------:R-:W-:Y:S05]  /*09e0*/  @P0 BRA `(.L_x_101) ;  /* 0x0000000400000947 */ /* 0x000fea0003800000 */
[C---:B------:R-:W-:Y:S01]  /*09f0*/  FMUL R13, |R12|.reuse, 16777216 ;  /* 0x4b8000000c0d7820 */ /* 0x040fe20000400200 */
[C---:B------:R-:W-:Y:S01]  /*0a00*/  FSETP.GEU.AND P0, PT, |R12|.reuse, 1.175494350822287508e-38, PT ;  /* 0x008000000c00780b */ /* 0x040fe20003f0e200 */
[----:B------:R-:W-:Y:S01]  /*0a10*/  HFMA2 R23, -RZ, RZ, 0.771484375, 0.21533203125 ;  /* 0x3a2c32e4ff177431 */ /* 0x000fe200000001ff */
[----:B------:R-:W-:Y:S02]  /*0a20*/  FSETP.NEU.AND P3, PT, R12, RZ, PT ;  /* 0x000000ff0c00720b */ /* 0x000fe40003f6d000 */
[----:B------:R-:W-:Y:S02]  /*0a30*/  FSEL R13, R13, |R12|, !P0 ;  /* 0x4000000c0d0d7208 */ /* 0x000fe40004000000 */
[----:B------:R-:W-:Y:S02]  /*0a40*/  FSEL R21, RZ, -24, P0 ;  /* 0xc1c00000ff157808 */ /* 0x000fe40000000000 */
[----:B------:R-:W-:-:S04]  /*0a50*/  IADD3 R14, PT, PT, R13, -0x3f3504f3, RZ ;  /* 0xc0cafb0d0d0e7810 */ /* 0x000fc80007ffe0ff */
[----:B------:R-:W-:-:S04]  /*0a60*/  LOP3.LUT R14, R14, 0xff800000, RZ, 0xc0, !PT ;  /* 0xff8000000e0e7812 */ /* 0x000fc800078ec0ff */
[-C--:B------:R-:W-:Y:S02]  /*0a70*/  IADD3 R22, PT, PT, R13, -R14.reuse, RZ ;  /* 0x8000000e0d167210 */ /* 0x080fe40007ffe0ff */
[----:B------:R-:W-:-:S03]  /*0a80*/  I2FP.F32.S32 R14, R14 ;  /* 0x0000000e000e7245 */ /* 0x000fc60000201400 */
[C---:B------:R-:W-:Y:S01]  /*0a90*/  FADD R13, R22.reuse, 1 ;  /* 0x3f800000160d7421 */ /* 0x040fe20000000000 */
[----:B------:R-:W-:Y:S01]  /*0aa0*/  FADD R22, R22, -1 ;  /* 0xbf80000016167421 */ /* 0x000fe20000000000 */
[----:B------:R-:W-:-:S03]  /*0ab0*/  FFMA R24, R14, 1.1920928955078125e-07, R21 ;  /* 0x340000000e187823 */ /* 0x000fc60000000015 */
[----:B------:R-:W-:Y:S01]  /*0ac0*/  FADD R20, R22, R22 ;  /* 0x0000001616147221 */ /* 0x000fe20000000000 */
[----:B------:R-:W0:Y:S03]  /*0ad0*/  MUFU.RCP R13, R13 ;  /* 0x0000000d000d7308 */ /* 0x000e260000001000 */
[----:B0-----:R-:W-:-:S04]  /*0ae0*/  FMUL R17, R13, R20 ;  /* 0x000000140d117220 */ /* 0x001fc80000400000 */
[----:B------:R-:W-:Y:S01]  /*0af0*/  FADD R21, R22, -R17 ;  /* 0x8000001116157221 */ /* 0x000fe20000000000 */
[C---:B------:R-:W-:Y:S01]  /*0b00*/  FMUL R20, R17.reuse, R17 ;  /* 0x0000001111147220 */ /* 0x040fe20000400000 */
[----:B------:R-:W-:Y:S02]  /*0b10*/  FFMA R14, R17, 1.4426950216293334961, R24 ;  /* 0x3fb8aa3b110e7823 */ /* 0x000fe40000000018 */
[----:B------:R-:W-:Y:S01]  /*0b20*/  FADD R21, R21, R21 ;  /* 0x0000001515157221 */ /* 0x000fe20000000000 */
[----:B------:R-:W-:Y:S01]  /*0b30*/  FFMA R23, R20, R23, 0.0032181653659790754318 ;  /* 0x3b52e7db14177423 */ /* 0x000fe20000000017 */
        /* <DEDUP_REMOVED lines=11> */
[----:B------:R-:W-:-:S03]  /*0bf0*/  MOV R21, 0x391fcb8e ;  /* 0x391fcb8e00157802 */ /* 0x000fc60000000f00 */
[----:B------:R-:W-:-:S04]  /*0c00*/  FFMA R17, R17, R20, R13 ;  /* 0x0000001411117223 */ /* 0x000fc8000000000d */
[----:B------:R-:W-:-:S04]  /*0c10*/  FADD R22, R14, R17 ;  /* 0x000000110e167221 */ /* 0x000fc80000000000 */
[----:B------:R-:W-:Y:S01]  /*0c20*/  FMUL R13, R22, 2 ;  /* 0x40000000160d7820 */ /* 0x000fe20000400000 */
[----:B------:R-:W-:-:S03]  /*0c30*/  FADD R14, -R14, R22 ;  /* 0x000000160e0e7221 */ /* 0x000fc60000000100 */
[----:B------:R-:W0:Y:S01]  /*0c40*/  FRND R20, R13 ;  /* 0x0000000d00147307 */ /* 0x000e220000201000 */
[----:B------:R-:W-:Y:S01]  /*0c50*/  FADD R17, R17, -R14 ;  /* 0x8000000e11117221 */ /* 0x000fe20000000000 */
[----:B------:R-:W-:Y:S01]  /*0c60*/  FFMA R22, R22, 2, -R13 ;  /* 0x4000000016167823 */ /* 0x000fe2000000080d */
[C---:B------:R-:W-:Y:S02]  /*0c70*/  FSETP.GT.AND P1, PT, |R13|.reuse, 152, PT ;  /* 0x431800000d00780b */ /* 0x040fe40003f24200 */
[----:B------:R-:W-:Y:S01]  /*0c80*/  FSETP.GEU.AND P2, PT, R13, RZ, PT ;  /* 0x000000ff0d00720b */ /* 0x000fe20003f4e000 */
[----:B------:R-:W-:Y:S02]  /*0c90*/  FFMA R17, R17, 2, R22 ;  /* 0x4000000011117823 */ /* 0x000fe40000000016 */
[----:B------:R-:W2:Y:S01]  /*0ca0*/  F2I.NTZ R22, R13 ;  /* 0x0000000d00167305 */ /* 0x000ea20000203100 */
[----:B0-----:R-:W-:Y:S01]  /*0cb0*/  FADD R14, R13, -R20 ;  /* 0x800000140d0e7221 */ /* 0x001fe20000000000 */
[----:B------:R-:W-:-:S03]  /*0cc0*/  FSETP.GT.AND P0, PT, R20, RZ, PT ;  /* 0x000000ff1400720b */ /* 0x000fc60003f04000 */
[----:B------:R-:W-:-:S04]  /*0cd0*/  FADD R14, R14, R17 ;  /* 0x000000110e0e7221 */ /* 0x000fc80000000000 */
[----:B------:R-:W-:-:S04]  /*0ce0*/  FFMA R17, R14, R21, 0.0013391353422775864601 ;  /* 0x3aaf85ed0e117423 */ /* 0x000fc80000000015 */
[----:B------:R-:W-:-:S04]  /*0cf0*/  FFMA R17, R14, R17, 0.0096188392490148544312 ;  /* 0x3c1d98560e117423 */ /* 0x000fc80000000011 */
[----:B------:R-:W-:-:S04]  /*0d00*/  FFMA R17, R14, R17, 0.055503588169813156128 ;  /* 0x3d6357bb0e117423 */ /* 0x000fc80000000011 */
[----:B------:R-:W-:Y:S01]  /*0d10*/  FFMA R21, R14, R17, 0.24022644758224487305 ;  /* 0x3e75fdec0e157423 */ /* 0x000fe20000000011 */
[----:B------:R-:W-:Y:S02]  /*0d20*/  SEL R17, RZ, 0x83000000, P0 ;  /* 0x83000000ff117807 */ /* 0x000fe40000000000 */
[----:B------:R-:W-:Y:S01]  /*0d30*/  FSETP.NEU.AND P0, PT, |R12|, +INF , PT ;  /* 0x7f8000000c00780b */ /* 0x000fe20003f0d200 */
[----:B------:R-:W-:Y:S01]  /*0d40*/  FFMA R21, R14, R21, 0.69314718246459960938 ;  /* 0x3f3172180e157423 */ /* 0x000fe20000000015 */
[----:B--2---:R-:W-:Y:S01]  /*0d50*/  LEA R22, R22, -R17, 0x17 ;  /* 0x8000001116167211 */ /* 0x004fe200078eb8ff */
[----:B------:R-:W-:Y:S02]  /*0d60*/  VIADD R17, R17, 0x7f000000 ;  /* 0x7f00000011117836 */ /* 0x000fe40000000000 */
[----:B------:R-:W-:Y:S01]  /*0d70*/  FFMA R20, R14, R21, 1 ;  /* 0x3f8000000e147423 */ /* 0x000fe20000000015 */
[----:B------:R-:W-:-:S03]  /*0d80*/  FSEL R14, RZ, +INF , !P2 ;  /* 0x7f800000ff0e7808 */ /* 0x000fc60005000000 */
[----:B------:R-:W-:-:S04]  /*0d90*/  FMUL R17, R17, R20 ;  /* 0x0000001411117220 */ /* 0x000fc80000400000 */
[----:B------:R-:W-:Y:S01]  /*0da0*/  @!P1 FMUL R14, R22, R17 ;  /* 0x00000011160e9220 */ /* 0x000fe20000400000 */
[----:B------:R-:W-:Y:S06]  /*0db0*/  @P0 BRA P3, `(.L_x_100) ;  /* 0x0000000000100947 */ /* 0x000fec0001800000 */
[----:B------:R-:W-:-:S05]  /*0dc0*/  FADD R12, R12, R12 ;  /* 0x0000000c0c0c7221 */ /* 0x000fca0000000000 */
[----:B------:R-:W-:Y:S01]  /*0dd0*/  LOP3.LUT R14, R12, 0x7fffffff, RZ, 0xc0, !PT ;  /* 0x7fffffff0c0e7812 */ /* 0x000fe200078ec0ff */
[----:B------:R-:W-:Y:S06]  /*0de0*/  BRA `(.L_x_100) ;  /* 0x0000000000047947 */ /* 0x000fec0003800000 */
.L_x_101:
[----:B------:R-:W-:-:S07]  /*0df0*/  FADD R14, R12, 2 ;  /* 0x400000000c0e7421 */ /* 0x000fce0000000000 */
.L_x_100:
[----:B------:R-:W-:Y:S05]  /*0e00*/  BSYNC.RECONVERGENT B0 ;  /* 0x0000000000007941 */ /* 0x000fea0003800200 */
.L_x_99:
[----:B------:R-:W0:Y:S01]  /*0e10*/  F2F.F64.F32 R12, R14 ;  /* 0x0000000e000c7310 */ /* 0x000e220000201800 */
[----:B------:R-:W-:Y:S02]  /*0e20*/  IADD3 R0, P0, PT, R0, 0x8, RZ ;  /* 0x0000000800007810 */ /* 0x000fe40007f1e0ff */
[----:B------:R-:W-:Y:S02]  /*0e30*/  IADD3 R15, PT, PT, R15, 0x1, RZ ;  /* 0x000000010f0f7810 */ /* 0x000fe40007ffe0ff */
[----:B------:R-:W-:Y:S01]  /*0e40*/  IADD3.X R11, PT, PT, RZ, R11, RZ, P0, !PT ;  /* 0x0000000bff0b7210 */ /* 0x000fe200007fe4ff */
[----:B0-----:R-:W-:Y:S01]  /*0e50*/  DADD R6, R12, R6 ;  /* 0x000000000c067229 */ /* 0x001fe20000000006 */
[----:B------:R-:W-:Y:S10]  /*0e60*/  BRA.U UP0, `(.L_x_102) ;  /* 0xfffffff900a47547 */ /* 0x000ff4000b83ffff */
[----:B------:R-:W0:Y:S01]  /*0e70*/  F2F.F32.F64 R7, R6 ;  /* 0x0000000600077310 */ /* 0x000e220000301000 */
[----:B------:R-:W-:Y:S01]  /*0e80*/  BSSY.RECONVERGENT B0, `(.L_x_103) ;  /* 0x000000e000007945 */ /* 0x000fe20003800200 */
[----:B0-----:R-:W-:-:S06]  /*0e90*/  IADD3 R0, PT, PT, R7, -0xd000000, RZ ;  /* 0xf300000007007810 */ /* 0x001fcc0007ffe0ff */
[----:B------:R0:W2:Y:S01]  /*0ea0*/  MUFU.RSQ R8, R7 ;  /* 0x0000000700087308 */ /* 0x0000a20000001400 */
[----:B------:R-:W-:-:S13]  /*0eb0*/  ISETP.GT.U32.AND P0, PT, R0, 0x727fffff, PT ;  /* 0x727fffff0000780c */ /* 0x000fda0003f04070 */
[----:B0-----:R-:W-:Y:S05]  /*0ec0*/  @!P0 BRA `(.L_x_104) ;  /* 0x0000000000148947 */ /* 0x001fea0003800000 */
[----:B------:R-:W-:Y:S02]  /*0ed0*/  MOV R0, R7 ;  /* 0x0000000700007202 */ /* 0x000fe40000000f00 */
[----:B------:R-:W-:-:S07]  /*0ee0*/  MOV R12, 0xf00 ;  /* 0x00000f00000c7802 */ /* 0x000fce0000000f00 */
[----:B-12---:R-:W-:Y:S05]  /*0ef0*/  CALL.REL.NOINC `($__internal_1_$__cuda_sm20_sqrt_rn_f32_slowpath) ;  /* 0x0000000400907944 */ /* 0x006fea0003c00000 */
[----:B------:R-:W-:Y:S01]  /*0f00*/  MOV R6, R0 ;  /* 0x0000000000067202 */ /* 0x000fe20000000f00 */
[----:B------:R-:W-:Y:S06]  /*0f10*/  BRA `(.L_x_105) ;  /* 0x0000000000107947 */ /* 0x000fec0003800000 */
.L_x_104:
[----:B--2---:R-:W-:Y:S01]  /*0f20*/  FMUL.FTZ R6, R7, R8 ;  /* 0x0000000807067220 */ /* 0x004fe20000410000 */
[----:B------:R-:W-:-:S03]  /*0f30*/  FMUL.FTZ R0, R8, 0.5 ;  /* 0x3f00000008007820 */ /* 0x000fc60000410000 */
[----:B------:R-:W-:-:S04]  /*0f40*/  FFMA R7, -R6, R6, R7 ;  /* 0x0000000606077223 */ /* 0x000fc80000000107 */
[----:B------:R-:W-:-:S07]  /*0f50*/  FFMA R6, R7, R0, R6 ;  /* 0x0000000007067223 */ /* 0x000fce0000000006 */
.L_x_105:
[----:B------:R-:W-:Y:S05]  /*0f60*/  BSYNC.RECONVERGENT B0 ;  /* 0x0000000000007941 */ /* 0x000fea0003800200 */
.L_x_103:
[----:B------:R-:W0:Y:S01]  /*0f70*/  LDCU UR4, c[0x0][0x3a4] ;  /* 0x00007480ff0477ac */ /* 0x000e220008000800 */
[----:B------:R-:W1:Y:S01]  /*0f80*/  F2F.F64.F32 R6, R6 ;  /* 0x0000000600067310 */ /* 0x000e620000201800 */
[----:B------:R-:W-:Y:S01]  /*0f90*/  IADD3 R0, PT, PT, R10, 0x1, RZ ;  /* 0x000000010a007810 */ /* 0x000fe20007ffe0ff */
[----:B-1----:R-:W-:-:S03]  /*0fa0*/  DSETP.GT.AND P0, PT, R4, R6, PT ;  /* 0x000000060400722a */ /* 0x002fc60003f04000 */
[----:B0-----:R-:W-:-:S03]  /*0fb0*/  ISETP.NE.AND P1, PT, R0, UR4, PT ;  /* 0x0000000400007c0c */ /* 0x001fc6000bf25270 */
[----:B------:R-:W-:Y:S02]  /*0fc0*/  FSEL R4, R6, R4, P0 ;  /* 0x0000000406047208 */ /* 0x000fe40000000000 */
[----:B------:R-:W-:Y:S02]  /*0fd0*/  FSEL R5, R7, R5, P0 ;  /* 0x0000000507057208 */ /* 0x000fe40000000000 */
[----:B------:R-:W-:-:S06]  /*0fe0*/  SEL R19, R10, R19, P0 ;  /* 0x000000130a137207 */ /* 0x000fcc0000000000 */
[----:B------:R-:W-:Y:S05]  /*0ff0*/  @!P1 BRA `(.L_x_93) ;  /* 0x0000000000889947 */ /* 0x000fea0003800000 */
[----:B------:R-:W-:Y:S01]  /*1000*/  IMAD.MOV.U32 R10, RZ, RZ, R0 ;  /* 0x000000ffff0a7224 */ /* 0x000fe200078e0000 */
[----:B------:R-:W-:Y:S06]  /*1010*/  BRA `(.L_x_106) ;  /* 0xfffffff800147947 */ /* 0x000fec000383ffff */
.L_x_98:
[----:B------:R-:W2:Y:S01]  /*1020*/  LDCU UR5, c[0x0][0x3a4] ;  /* 0x00007480ff0577ac */ /* 0x000ea20008000800 */
[----:B------:R-:W-:Y:S01]  /*1030*/  HFMA2 R0, -RZ, RZ, 0, 5.9604644775390625e-08 ;  /* 0x00000001ff007431 */ /* 0x000fe200000001ff */
[----:B------:R-:W-:Y:S01]  /*1040*/  MOV R19, RZ ;  /* 0x000000ff00137202 */ /* 0x000fe20000000f00 */
[----:B--2---:R-:W-:Y:S02]  /*1050*/  UIADD3 UR4, UPT, UPT, UR5, -0x1, URZ ;  /* 0xffffffff05047890 */ /* 0x004fe4000fffe0ff */
[----:B------:R-:W-:Y:S02]  /*1060*/  UIADD3 UR5, UPT, UPT, UR5, -0x2, URZ ;  /* 0xfffffffe05057890 */ /* 0x000fe4000fffe0ff */
[----:B------:R-:W-:Y:S02]  /*1070*/  ULOP3.LUT UR7, UR4, 0x3, URZ, 0xc0, !UPT ;  /* 0x0000000304077892 */ /* 0x000fe4000f8ec0ff */
[----:B------:R-:W-:-:S09]  /*1080*/  UISETP.GE.U32.AND UP0, UPT, UR5, 0x3, UPT ;  /* 0x000000030500788c */ /* 0x000fd2000bf06070 */
[----:B------:R-:W-:Y:S05]  /*1090*/  BRA.U !UP0, `(.L_x_107) ;  /* 0x0000000108347547 */ /* 0x000fea000b800000 */
[----:B------:R-:W-:Y:S01]  /*10a0*/  MOV R19, RZ ;  /* 0x000000ff00137202 */ /* 0x000fe20000000f00 */
[----:B------:R-:W-:Y:S01]  /*10b0*/  ULOP3.LUT UR4, UR4, 0xfffffffc, URZ, 0xc0, !UPT ;  /* 0xfffffffc04047892 */ /* 0x000fe2000f8ec0ff */
[----:B------:R-:W-:-:S11]  /*10c0*/  MOV R0, 0x1 ;  /* 0x0000000100007802 */ /* 0x000fd60000000f00 */
.L_x_108:
[----:B------:R-:W-:Y:S01]  /*10d0*/  IADD3 R3, PT, PT, R0, 0x3, RZ ;  /* 0x0000000300037810 */ /* 0x000fe20007ffe0ff */
[----:B-1----:R-:W-:-:S03]  /*10e0*/  DSETP.GT.AND P0, PT, R4, RZ, PT ;  /* 0x000000ff0400722a */ /* 0x002fc60003f04000 */
[----:B------:R-:W-:Y:S02]  /*10f0*/  ISETP.NE.AND P1, PT, R3, UR4, PT ;  /* 0x0000000403007c0c */ /* 0x000fe4000bf25270 */
[C---:B------:R-:W-:Y:S02]  /*1100*/  IADD3 R3, PT, PT, R0.reuse, 0x4, RZ ;  /* 0x0000000400037810 */ /* 0x040fe40007ffe0ff */
[----:B------:R-:W-:Y:S02]  /*1110*/  SEL R19, R0, R19, P0 ;  /* 0x0000001300137207 */ /* 0x000fe40000000000 */
[----:B------:R-:W-:Y:S01]  /*1120*/  FSEL R5, R5, RZ, !P0 ;  /* 0x000000ff05057208 */ /* 0x000fe20004000000 */
[----:B------:R-:W-:Y:S01]  /*1130*/  IMAD.MOV.U32 R0, RZ, RZ, R3 ;  /* 0x000000ffff007224 */ /* 0x000fe200078e0003 */
[----:B------:R-:W-:-:S05]  /*1140*/  FSEL R4, R4, RZ, !P0 ;  /* 0x000000ff04047208 */ /* 0x000fca0004000000 */
[----:B------:R-:W-:Y:S05]  /*1150*/  @P1 BRA `(.L_x_108) ;  /* 0xfffffffc00dc1947 */ /* 0x000fea000383ffff */
[----:B------:R-:W-:-:S07]  /*1160*/  MOV R0, R3 ;  /* 0x0000000300007202 */ /* 0x000fce0000000f00 */
.L_x_107:
[----:B------:R-:W-:-:S09]  /*1170*/  UISETP.NE.AND UP0, UPT, UR7, URZ, UPT ;  /* 0x000000ff0700728c */ /* 0x000fd2000bf05270 */
[----:B------:R-:W-:Y:S05]  /*1180*/  BRA.U !UP0, `(.L_x_93) ;  /* 0x0000000108247547 */ /* 0x000fea000b800000 */
[----:B------:R-:W-:-:S05]  /*1190*/  UMOV UR4, URZ ;  /* 0x000000ff00047c82 */ /* 0x000fca0008000000 */
.L_x_109:
[----:B------:R-:W-:Y:S01]  /*11a0*/  UIADD3 UR4, UPT, UPT, UR4, 0x1, URZ ;  /* 0x0000000104047890 */ /* 0x000fe2000fffe0ff */
[----:B-1----:R-:W-:-:S03]  /*11b0*/  DSETP.GT.AND P0, PT, R4, RZ, PT ;  /* 0x000000ff0400722a */ /* 0x002fc60003f04000 */
[----:B------:R-:W-:-:S03]  /*11c0*/  UISETP.NE.AND UP0, UPT, UR4, UR7, UPT ;  /* 0x000000070400728c */ /* 0x000fc6000bf05270 */
[----:B------:R-:W-:Y:S02]  /*11d0*/  SEL R19, R0, R19, P0 ;  /* 0x0000001300137207 */ /* 0x000fe40000000000 */
[----:B------:R-:W-:Y:S02]  /*11e0*/  FSEL R5, R5, RZ, !P0 ;  /* 0x000000ff05057208 */ /* 0x000fe40004000000 */
[----:B------:R-:W-:Y:S02]  /*11f0*/  FSEL R4, R4, RZ, !P0 ;  /* 0x000000ff04047208 */ /* 0x000fe40004000000 */
[----:B------:R-:W-:Y:S01]  /*1200*/  IADD3 R0, PT, PT, R0, 0x1, RZ ;  /* 0x0000000100007810 */ /* 0x000fe20007ffe0ff */
[----:B------:R-:W-:Y:S06]  /*1210*/  BRA.U UP0, `(.L_x_109) ;  /* 0xfffffffd00e07547 */ /* 0x000fec000b83ffff */
.L_x_93:
[----:B-1----:R-:W1:Y:S02]  /*1220*/  LDC.64 R4, c[0x0][0x390] ;  /* 0x0000e400ff047b82 */ /* 0x002e640000000a00 */
[----:B-1----:R-:W-:-:S05]  /*1230*/  IMAD.WIDE R16, R16, 0x4, R4 ;  /* 0x0000000410107825 */ /* 0x002fca00078e0204 */
[----:B------:R-:W2:Y:S02]  /*1240*/  LDG.E R22, desc[UR36][R16.64] ;  /* 0x0000002410167981 */ /* 0x000ea4000c1e1900 */
[----:B--2---:R-:W-:-:S13]  /*1250*/  ISETP.NE.AND P0, PT, R22, R19, PT ;  /* 0x000000131600720c */ /* 0x004fda0003f05270 */
[----:B------:R-:W-:Y:S05]  /*1260*/  @!P0 EXIT ;  /* 0x000000000000894d */ /* 0x000fea0003800000 */
[----:B------:R-:W-:Y:S01]  /*1270*/  MOV R23, 0x18 ;  /* 0x0000001800177802 */ /* 0x000fe20000000f00 */
[----:B------:R1:W-:Y:S01]  /*1280*/  STL [R1], R22 ;  /* 0x0000001601007387 */ /* 0x0003e20000100800 */
[----:B------:R-:W2:Y:S01]  /*1290*/  LDCU.64 UR4, c[0x4][URZ] ;  /* 0x01000000ff0477ac */ /* 0x000ea20008000a00 */
[----:B------:R-:W-:Y:S01]  /*12a0*/  MOV R6, R2 ;  /* 0x0000000200067202 */ /* 0x000fe20000000f00 */
[----:B0-----:R1:W0:Y:S01]  /*12b0*/  LDC.64 R8, c[0x4][R23] ;  /* 0x0100000017087b82 */ /* 0x0012220000000a00 */
[----:B------:R-:W-:Y:S02]  /*12c0*/  MOV R7, R18 ;  /* 0x0000001200077202 */ /* 0x000fe40000000f00 */
[----:B--2---:R-:W-:Y:S02]  /*12d0*/  MOV R4, UR4 ;  /* 0x0000000400047c02 */ /* 0x004fe40008000f00 */
[----:B-1----:R-:W-:-:S07]  /*12e0*/  MOV R5, UR5 ;  /* 0x0000000500057c02 */ /* 0x002fce0008000f00 */
[----:B------:R-:W-:-:S07]  /*12f0*/  LEPC R20, `(.L_x_110) ;  /* 0x000000001014794e */ /* 0x000fce0000000000 */
[----:B0-----:R-:W-:Y:S05]  /*1300*/  CALL.ABS.NOINC R8 ;  /* 0x0000000008007343 */ /* 0x001fea0003c00000 */
.L_x_110:
[----:B------:R0:W-:Y:S01]  /*1310*/  STL [R1], R19 ;  /* 0x0000001301007387 */ /* 0x0001e20000100800 */
[----:B------:R0:W1:Y:S01]  /*1320*/  LDC.64 R8, c[0x4][R23] ;  /* 0x0100000017087b82 */ /* 0x0000620000000a00 */
[----:B------:R-:W2:Y:S01]  /*1330*/  LDCU.64 UR4, c[0x4][0x8] ;  /* 0x01000100ff0477ac */ /* 0x000ea20008000a00 */
[----:B------:R-:W-:Y:S02]  /*1340*/  MOV R6, R2 ;  /* 0x0000000200067202 */ /* 0x000fe40000000f00 */
[----:B------:R-:W-:Y:S01]  /*1350*/  MOV R7, R18 ;  /* 0x0000001200077202 */ /* 0x000fe20000000f00 */
[----:B--2---:R-:W-:Y:S01]  /*1360*/  IMAD.U32 R4, RZ, RZ, UR4 ;  /* 0x00000004ff047e24 */ /* 0x004fe2000f8e00ff */
[----:B0-----:R-:W-:-:S07]  /*1370*/  MOV R5, UR5 ;  /* 0x0000000500057c02 */ /* 0x001fce0008000f00 */
[----:B------:R-:W-:-:S07]  /*1380*/  LEPC R20, `(.L_x_111) ;  /* 0x000000001014794e */ /* 0x000fce0000000000 */
[----:B-1----:R-:W-:Y:S05]  /*1390*/  CALL.ABS.NOINC R8 ;  /* 0x0000000008007343 */ /* 0x002fea0003c00000 */
.L_x_111:
[----:B------:R-:W0:Y:S01]  /*13a0*/  LDC.64 R6, c[0x0][0x398] ;  /* 0x0000e600ff067b82 */ /* 0x000e220000000a00 */
[----:B------:R-:W-:Y:S01]  /*13b0*/  ISETP.NE.AND P0, PT, R22, -0x1, PT ;  /* 0xffffffff1600780c */ /* 0x000fe20003f05270 */
[----:B------:R-:W-:Y:S01]  /*13c0*/  HFMA2 R3, -RZ, RZ, 0, 5.9604644775390625e-08 ;  /* 0x00000001ff037431 */ /* 0x000fe200000001ff */
[----:B------:R1:W-:Y:S05]  /*13d0*/  STG.E desc[UR36][R16.64], R19 ;  /* 0x0000001310007986 */ /* 0x0003ea000c101924 */
[----:B------:R-:W2:Y:S01]  /*13e0*/  LDC R9, c[0x0][0x3a4] ;  /* 0x0000e900ff097b82 */ /* 0x000ea20000000800 */
[----:B------:R-:W-:Y:S01]  /*13f0*/  BSSY.RECONVERGENT B0, `(.L_x_112) ;  /* 0x0000007000007945 */ /* 0x000fe20003800200 */
[----:B0-----:R-:W-:-:S05]  /*1400*/  IMAD.WIDE.U32 R4, R19, 0x4, R6 ;  /* 0x0000000413047825 */ /* 0x001fca00078e0006 */
[----:B------:R1:W5:Y:S01]  /*1410*/  ATOMG.E.EXCH.STRONG.GPU PT, RZ, desc[UR36][R4.64], R3 ;  /* 0x8000000304ff79a8 */ /* 0x000362000c1ef124 */
[----:B--2---:R-:W-:Y:S01]  /*1420*/  IMAD.WIDE R8, R9, 0x4, R6 ;  /* 0x0000000409087825 */ /* 0x004fe200078e0206 */
[----:B------:R-:W-:Y:S06]  /*1430*/  @!P0 BRA `(.L_x_113) ;  /* 0x0000000000088947 */ /* 0x000fec0003800000 */
[----:B------:R-:W-:-:S05]  /*1440*/  IMAD.WIDE R22, R22, 0x4, R6 ;  /* 0x0000000416167825 */ /* 0x000fca00078e0206 */
[----:B------:R0:W5:Y:S02]  /*1450*/  ATOMG.E.EXCH.STRONG.GPU PT, RZ, desc[UR36][R22.64], R3 ;  /* 0x8000000316ff79a8 */ /* 0x000164000c1ef124 */
.L_x_113:
[----:B------:R-:W-:Y:S05]  /*1460*/  BSYNC.RECONVERGENT B0 ;  /* 0x0000000000007941 */ /* 0x000fea0003800200 */
.L_x_112:
[----:B------:R2:W5:Y:S01]  /*1470*/  ATOMG.E.EXCH.STRONG.GPU PT, RZ, desc[UR36][R8.64], R3 ;  /* 0x8000000308ff79a8 */ /* 0x000562000c1ef124 */
[----:B------:R-:W-:Y:S01]  /*1480*/  MOV R10, 0x18 ;  /* 0x00000018000a7802 */ /* 0x000fe20000000f00 */
[----:B------:R-:W1:Y:S02]  /*1490*/  LDCU.64 UR4, c[0x4][0x10] ;  /* 0x01000200ff0477ac */ /* 0x000e640008000a00 */
[----:B------:R-:W3:Y:S01]  /*14a0*/  LDG.E R0, desc[UR36][R8.64] ;  /* 0x0000002408007981 */ /* 0x000ee2000c1e1900 */
[----:B------:R-:W-:Y:S01]  /*14b0*/  IMAD.MOV.U32 R6, RZ, RZ, R2 ;  /* 0x000000ffff067224 */ /* 0x000fe200078e0002 */
[----:B------:R-:W-:Y:S01]  /*14c0*/  MOV R7, R18 ;  /* 0x0000001200077202 */ /* 0x000fe20000000f00 */
[----:B------:R-:W4:Y:S01]  /*14d0*/  LDC.64 R10, c[0x4][R10] ;  /* 0x010000000a0a7b82 */ /* 0x000f220000000a00 */
[----:B-1----:R-:W-:Y:S02]  /*14e0*/  MOV R4, UR4 ;  /* 0x0000000400047c02 */ /* 0x002fe40008000f00 */
[----:B------:R-:W-:Y:S01]  /*14f0*/  MOV R5, UR5 ;  /* 0x0000000500057c02 */ /* 0x000fe20008000f00 */
[----:B---34-:R2:W-:Y:S06]  /*1500*/  STL [R1], R0 ;  /* 0x0000000001007387 */ /* 0x0185ec0000100800 */
[----:B------:R-:W-:-:S07]  /*1510*/  LEPC R20, `(.L_x_114) ;  /* 0x000000001014794e */ /* 0x000fce0000000000 */
[----:B0-2--5:R-:W-:Y:S05]  /*1520*/  CALL.ABS.NOINC R10 ;  /* 0x000000000a007343 */ /* 0x025fea0003c00000 */
.L_x_114:
[----:B------:R-:W-:Y:S05]  /*1530*/  EXIT ;  /* 0x000000000000794d */ /* 0x000fea0003800000 */
        .weak           $__internal_1_$__cuda_sm20_sqrt_rn_f32_slowpath
        .type           $__internal_1_$__cuda_sm20_sqrt_rn_f32_slowpath,@function
        .size           $__internal_1_$__cuda_sm20_sqrt_rn_f32_slowpath,(.L_x_118 - $__internal_1_$__cuda_sm20_sqrt_rn_f32_slowpath)
$__internal_1_$__cuda_sm20_sqrt_rn_f32_slowpath:
[----:B------:R-:W-:-:S13]  /*1540*/  LOP3.LUT P0, RZ, R0, 0x7fffffff, RZ, 0xc0, !PT ;  /* 0x7fffffff00ff7812 */ /* 0x000fda000780c0ff */
[----:B------:R-:W-:Y:S01]  /*1550*/  @!P0 MOV R6, R0 ;  /* 0x0000000000068202 */ /* 0x000fe20000000f00 */
[----:B------:R-:W-:Y:S06]  /*1560*/  @!P0 BRA `(.L_x_115) ;  /* 0x0000000000408947 */ /* 0x000fec0003800000 */
[----:B------:R-:W-:-:S13]  /*1570*/  FSETP.GEU.FTZ.AND P0, PT, R0, RZ, PT ;  /* 0x000000ff0000720b */ /* 0x000fda0003f1e000 */
[----:B------:R-:W-:Y:S01]  /*1580*/  @!P0 MOV R6, 0x7fffffff ;  /* 0x7fffffff00068802 */ /* 0x000fe20000000f00 */
[----:B------:R-:W-:Y:S06]  /*1590*/  @!P0 BRA `(.L_x_115) ;  /* 0x0000000000348947 */ /* 0x000fec0003800000 */
[----:B------:R-:W-:-:S13]  /*15a0*/  FSETP.GTU.FTZ.AND P0, PT, |R0|, +INF , PT ;  /* 0x7f8000000000780b */ /* 0x000fda0003f1c200 */
[----:B------:R-:W-:Y:S01]  /*15b0*/  @P0 FADD.FTZ R6, R0, 1 ;  /* 0x3f80000000060421 */ /* 0x000fe20000010000 */
[----:B------:R-:W-:Y:S06]  /*15c0*/  @P0 BRA `(.L_x_115) ;  /* 0x0000000000280947 */ /* 0x000fec0003800000 */
[----:B------:R-:W-:-:S13]  /*15d0*/  FSETP.NEU.FTZ.AND P0, PT, |R0|, +INF , PT ;  /* 0x7f8000000000780b */ /* 0x000fda0003f1d200 */
[----:B------:R-:W-:-:S04]  /*15e0*/  @P0 FFMA R7, R0, 1.84467440737095516160e+19, RZ ;  /* 0x5f80000000070823 */ /* 0x000fc800000000ff */
[----:B------:R-:W0:Y:S02]  /*15f0*/  @P0 MUFU.RSQ R6, R7 ;  /* 0x0000000700060308 */ /* 0x000e240000001400 */
[----:B0-----:R-:W-:Y:S01]  /*1600*/  @P0 FMUL.FTZ R8, R7, R6 ;  /* 0x0000000607080220 */ /* 0x001fe20000410000 */
[----:B------:R-:W-:Y:S01]  /*1610*/  @P0 FMUL.FTZ R11, R6, 0.5 ;  /* 0x3f000000060b0820 */ /* 0x000fe20000410000 */
[----:B------:R-:W-:Y:S02]  /*1620*/  @!P0 MOV R6, R0 ;  /* 0x0000000000068202 */ /* 0x000fe40000000f00 */
[----:B------:R-:W-:-:S04]  /*1630*/  @P0 FADD.FTZ R9, -R8, -RZ ;  /* 0x800000ff08090221 */ /* 0x000fc80000010100 */
[----:B------:R-:W-:-:S04]  /*1640*/  @P0 FFMA R9, R8, R9, R7 ;  /* 0x0000000908090223 */ /* 0x000fc80000000007 */
[----:B------:R-:W-:-:S04]  /*1650*/  @P0 FFMA R9, R9, R11, R8 ;  /* 0x0000000b09090223 */ /* 0x000fc80000000008 */
[----:B------:R-:W-:-:S07]  /*1660*/  @P0 FMUL.FTZ R6, R9, 2.3283064365386962891e-10 ;  /* 0x2f80000009060820 */ /* 0x000fce0000410000 */
.L_x_115:
[----:B------:R-:W-:Y:S01]  /*1670*/  HFMA2 R7, -RZ, RZ, 0, 0 ;  /* 0x00000000ff077431 */ /* 0x000fe200000001ff */
[----:B------:R-:W-:Y:S02]  /*1680*/  MOV R0, R6 ;  /* 0x0000000600007202 */ /* 0x000fe40000000f00 */
[----:B------:R-:W-:-:S04]  /*1690*/  MOV R6, R12 ;  /* 0x0000000c00067202 */ /* 0x000fc80000000f00 */
[----:B------:R-:W-:Y:S05]  /*16a0*/  RET.REL.NODEC R6 `(_Z12findClustersPdS_PiS0_iii) ;  /* 0xffffffe806547950 */ /* 0x000fea0003c3ffff */
.L_x_116:
        /* <DEDUP_REMOVED lines=13> */
.L_x_118:


//--------------------- .nv.global.init           --------------------------
	.section	.nv.global.init,"aw",@progbits
.nv.global.init:
	.type		$str,@object
	.size		$str,($str$1 - $str)
$str:
        /*0000*/ 	.byte	0x6f, 0x6c, 0x64, 0x3a, 0x20, 0x25, 0x64, 0x0a, 0x00
	.type		$str$1,@object
	.size		$str$1,($str$2 - $str$1)
$str$1:
        /*0009*/ 	.byte	0x6e, 0x65, 0x77, 0x3a, 0x20, 0x25, 0x64, 0x0a, 0x00
	.type		$str$2,@object
	.size		$str$2,(.L_2 - $str$2)
$str$2:
        /*0012*/ 	.byte	0x63, 0x6c, 0x75, 0x73, 0x74, 0x72, 0x20, 0x63, 0x68, 0x61, 0x6e, 0x67, 0x65, 0x3a, 0x20, 0x25
        /*0022*/ 	.byte	0x64, 0x0a, 0x00
.L_2:


//--------------------- .nv.shared.reserved.0     --------------------------
	.section	.nv.shared.reserved.0,"aw",@nobits
	.weak		__nv_reservedSMEM_offset_0_alias
	.size		__nv_reservedSMEM_offset_0_alias, 0, 64
	.other		__nv_reservedSMEM_offset_0_alias,@"STO_CUDA_RESERVED_SHARED STV_DEFAULT"
__nv_reservedSMEM_offset_0_alias:
	.zero		0
	.zero		64


//--------------------- .nv.constant0._Z22calculateClusterCenterPdPiS_S0_iii --------------------------
	.section	.nv.constant0._Z22calculateClusterCenterPdPiS_S0_iii,"a",@progbits
	.sectionflags	@""
	.align	4
.nv.constant0._Z22calculateClusterCenterPdPiS_S0_iii:
	.zero		940


//--------------------- .nv.constant0._Z12findClustersPdS_PiS0_iii --------------------------
	.section	.nv.constant0._Z12findClustersPdS_PiS0_iii,"a",@progbits
	.sectionflags	@""
	.align	4
.nv.constant0._Z12findClustersPdS_PiS0_iii:
	.zero		940


//--------------------- SYMBOLS --------------------------

	.type		.nv.reservedSmem.offset0,@object
	.size		.nv.reservedSmem.offset0,0x4
	.type		vprintf,@function
